//
// Generated by NVIDIA NVVM Compiler
//
// Compiler Build ID: CL-36424714
// Cuda compilation tools, release 13.0, V13.0.88
// Based on NVVM 20.0.0
//

.version 9.0
.target sm_100
.address_size 64

	// .globl	_Z15calculateResultiiiiPiS_S_S_S_S_S_Pj
.func  (.param .b64 func_retval0) __internal_accurate_pow
()
;

.visible .entry _Z15calculateResultiiiiPiS_S_S_S_S_S_Pj(
	.param .u32 _Z15calculateResultiiiiPiS_S_S_S_S_S_Pj_param_0,
	.param .u32 _Z15calculateResultiiiiPiS_S_S_S_S_S_Pj_param_1,
	.param .u32 _Z15calculateResultiiiiPiS_S_S_S_S_S_Pj_param_2,
	.param .u32 _Z15calculateResultiiiiPiS_S_S_S_S_S_Pj_param_3,
	.param .u64 .ptr .align 1 _Z15calculateResultiiiiPiS_S_S_S_S_S_Pj_param_4,
	.param .u64 .ptr .align 1 _Z15calculateResultiiiiPiS_S_S_S_S_S_Pj_param_5,
	.param .u64 .ptr .align 1 _Z15calculateResultiiiiPiS_S_S_S_S_S_Pj_param_6,
	.param .u64 .ptr .align 1 _Z15calculateResultiiiiPiS_S_S_S_S_S_Pj_param_7,
	.param .u64 .ptr .align 1 _Z15calculateResultiiiiPiS_S_S_S_S_S_Pj_param_8,
	.param .u64 .ptr .align 1 _Z15calculateResultiiiiPiS_S_S_S_S_S_Pj_param_9,
	.param .u64 .ptr .align 1 _Z15calculateResultiiiiPiS_S_S_S_S_S_Pj_param_10,
	.param .u64 .ptr .align 1 _Z15calculateResultiiiiPiS_S_S_S_S_S_Pj_param_11
)
{
	.reg .pred 	%p<17>;
	.reg .b32 	%r<62>;
	.reg .b64 	%rd<46>;
	.reg .b64 	%fd<9>;

	ld.param.u32 	%r34, [_Z15calculateResultiiiiPiS_S_S_S_S_S_Pj_param_0];
	ld.param.u32 	%r31, [_Z15calculateResultiiiiPiS_S_S_S_S_S_Pj_param_1];
	ld.param.u32 	%r32, [_Z15calculateResultiiiiPiS_S_S_S_S_S_Pj_param_2];
	ld.param.u32 	%r33, [_Z15calculateResultiiiiPiS_S_S_S_S_S_Pj_param_3];
	ld.param.u64 	%rd11, [_Z15calculateResultiiiiPiS_S_S_S_S_S_Pj_param_5];
	ld.param.u64 	%rd12, [_Z15calculateResultiiiiPiS_S_S_S_S_S_Pj_param_6];
	ld.param.u64 	%rd13, [_Z15calculateResultiiiiPiS_S_S_S_S_S_Pj_param_7];
	ld.param.u64 	%rd15, [_Z15calculateResultiiiiPiS_S_S_S_S_S_Pj_param_9];
	ld.param.u64 	%rd16, [_Z15calculateResultiiiiPiS_S_S_S_S_S_Pj_param_10];
	ld.param.u64 	%rd17, [_Z15calculateResultiiiiPiS_S_S_S_S_S_Pj_param_11];
	mov.u32 	%r35, %ctaid.x;
	mov.u32 	%r36, %ntid.x;
	mov.u32 	%r37, %tid.x;
	mad.lo.s32 	%r1, %r35, %r36, %r37;
	div.s32 	%r2, %r34, %r31;
	mul.lo.s32 	%r3, %r31, %r31;
	mul.lo.s32 	%r38, %r2, %r2;
	setp.ge.s32 	%p1, %r1, %r38;
	@%p1 bra 	$L__BB0_7;
	cvta.to.global.u64 	%rd18, %rd11;
	div.s32 	%r4, %r1, %r2;
	mul.wide.s32 	%rd19, %r4, 4;
	add.s64 	%rd20, %rd18, %rd19;
	ld.global.u32 	%r55, [%rd20];
	setp.ge.s32 	%p2, %r55, %r32;
	@%p2 bra 	$L__BB0_7;
	{ // callseq 0, 0
	.param .b64 retval0;
	call.uni (retval0), 
	__internal_accurate_pow, 
	(
	);
	ld.param.f64 	%fd1, [retval0];
	} // callseq 0
	neg.f64 	%fd3, %fd1;
	mov.f64 	%fd4, 0d4000000000000000;
	{
	.reg .b32 %temp; 
	mov.b64 	{%temp, %r39}, %fd4;
	}
	setp.lt.s32 	%p3, %r39, 0;
	mov.f64 	%fd5, 0d4040000000000000;
	{
	.reg .b32 %temp; 
	mov.b64 	{%temp, %r40}, %fd5;
	}
	and.b32  	%r42, %r40, 2146435072;
	setp.eq.s32 	%p4, %r42, 1070596096;
	selp.f64 	%fd6, %fd3, %fd1, %p4;
	selp.f64 	%fd7, %fd6, %fd1, %p3;
	add.f64 	%fd8, %fd7, 0dBFF0000000000000;
	cvt.rzi.u32.f64 	%r43, %fd8;
	setp.lt.s32 	%p5, %r31, 1;
	cvt.u64.u32 	%rd1, %r43;
	cvta.to.global.u64 	%rd21, %rd16;
	mul.wide.s32 	%rd22, %r1, 4;
	add.s64 	%rd2, %rd21, %rd22;
	@%p5 bra 	$L__BB0_7;
	neg.s32 	%r6, %r31;
	cvta.to.global.u64 	%rd3, %rd13;
	cvta.to.global.u64 	%rd4, %rd12;
	cvta.to.global.u64 	%rd5, %rd15;
	cvta.to.global.u64 	%rd6, %rd17;
	rem.s32 	%r7, %r1, %r2;
	mul.lo.s32 	%r8, %r3, %r1;
$L__BB0_4:
	ld.param.u64 	%rd42, [_Z15calculateResultiiiiPiS_S_S_S_S_S_Pj_param_4];
	cvta.to.global.u64 	%rd23, %rd42;
	mul.wide.s32 	%rd24, %r55, 4;
	add.s64 	%rd25, %rd23, %rd24;
	ld.global.u32 	%r10, [%rd25];
	div.s32 	%r44, %r10, %r2;
	setp.ne.s32 	%p6, %r44, %r4;
	@%p6 bra 	$L__BB0_7;
	ld.param.u64 	%rd43, [_Z15calculateResultiiiiPiS_S_S_S_S_S_Pj_param_8];
	rem.s32 	%r11, %r10, %r2;
	cvta.to.global.u64 	%rd26, %rd43;
	mul.wide.s32 	%rd27, %r11, 4;
	add.s64 	%rd28, %rd26, %rd27;
	ld.global.u32 	%r56, [%rd28];
	setp.lt.s32 	%p7, %r56, %r33;
	@%p7 bra 	$L__BB0_8;
$L__BB0_6:
	add.s32 	%r55, %r55, 1;
	setp.eq.s32 	%p16, %r55, %r32;
	@%p16 bra 	$L__BB0_7;
	bra.uni 	$L__BB0_4;
$L__BB0_7:
	ret;
$L__BB0_8:
	mul.wide.s32 	%rd29, %r56, 4;
	add.s64 	%rd30, %rd3, %rd29;
	ld.global.u32 	%r15, [%rd30];
	div.s32 	%r45, %r15, %r2;
	setp.ne.s32 	%p8, %r45, %r11;
	@%p8 bra 	$L__BB0_6;
	rem.s32 	%r46, %r15, %r2;
	setp.ne.s32 	%p9, %r46, %r7;
	@%p9 bra 	$L__BB0_19;
	mul.lo.s32 	%r16, %r56, %r3;
	mov.b32 	%r57, 0;
$L__BB0_11:
	mul.lo.s32 	%r49, %r57, %r31;
	mad.lo.s32 	%r18, %r55, %r3, %r49;
	add.s32 	%r19, %r49, %r8;
	mov.b32 	%r58, 0;
$L__BB0_12:
	add.s32 	%r60, %r16, %r58;
	mov.b64 	%rd44, 0;
	mov.u32 	%r59, %r18;
	mov.u32 	%r61, %r6;
$L__BB0_13:
	mul.wide.s32 	%rd32, %r60, 4;
	add.s64 	%rd33, %rd5, %rd32;
	mul.wide.s32 	%rd34, %r59, 4;
	add.s64 	%rd35, %rd4, %rd34;
	ld.global.u32 	%r50, [%rd35];
	ld.global.u32 	%r51, [%rd33];
	mul.lo.s32 	%r52, %r51, %r50;
	cvt.s64.s32 	%rd36, %r52;
	add.s64 	%rd44, %rd44, %rd36;
	setp.ge.s64 	%p10, %rd44, %rd1;
	mov.u64 	%rd45, %rd1;
	@%p10 bra 	$L__BB0_15;
	add.s32 	%r61, %r61, 1;
	setp.ne.s32 	%p11, %r61, 0;
	add.s32 	%r60, %r60, %r31;
	add.s32 	%r59, %r59, 1;
	mov.u64 	%rd45, %rd44;
	@%p11 bra 	$L__BB0_13;
$L__BB0_15:
	setp.lt.s64 	%p12, %rd45, 1;
	@%p12 bra 	$L__BB0_17;
	add.s32 	%r53, %r19, %r58;
	mul.wide.s32 	%rd37, %r53, 4;
	add.s64 	%rd38, %rd6, %rd37;
	ld.global.u32 	%rd39, [%rd38];
	add.s64 	%rd40, %rd45, %rd39;
	min.u64 	%rd41, %rd40, %rd1;
	st.global.u32 	[%rd38], %rd41;
	mov.b32 	%r54, 1;
	st.global.u32 	[%rd2], %r54;
$L__BB0_17:
	add.s32 	%r58, %r58, 1;
	setp.ne.s32 	%p13, %r58, %r31;
	@%p13 bra 	$L__BB0_12;
	add.s32 	%r57, %r57, 1;
	setp.ne.s32 	%p14, %r57, %r31;
	@%p14 bra 	$L__BB0_11;
$L__BB0_19:
	add.s32 	%r56, %r56, 1;
	setp.eq.s32 	%p15, %r56, %r33;
	@%p15 bra 	$L__BB0_6;
	bra.uni 	$L__BB0_8;

}
.func  (.param .b64 func_retval0) __internal_accurate_pow()
{
	.reg .pred 	%p<8>;
	.reg .b32 	%r<46>;
	.reg .b32 	%f<3>;
	.reg .b64 	%fd<109>;

	mov.f64 	%fd10, 0d4000000000000000;
	{
	.reg .b32 %temp; 
	mov.b64 	{%temp, %r8}, %fd10;
	}
	{
	.reg .b32 %temp; 
	mov.b64 	{%r9, %temp}, %fd10;
	}
	shr.u32 	%r10, %r8, 20;
	setp.lt.u32 	%p1, %r8, 1048576;
	mov.f64 	%fd11, 0d4360000000000000;
	{
	.reg .b32 %temp; 
	mov.b64 	{%temp, %r11}, %fd11;
	}
	{
	.reg .b32 %temp; 
	mov.b64 	{%r12, %temp}, %fd11;
	}
	shr.u32 	%r13, %r11, 20;
	add.s32 	%r14, %r13, -54;
	selp.b32 	%r15, %r12, %r9, %p1;
	selp.b32 	%r16, %r11, %r8, %p1;
	selp.b32 	%r1, %r14, %r10, %p1;
	add.s32 	%r45, %r1, -1023;
	and.b32  	%r17, %r16, -2146435073;
	or.b32  	%r18, %r17, 1072693248;
	mov.b64 	%fd107, {%r15, %r18};
	setp.lt.u32 	%p2, %r18, 1073127583;
	@%p2 bra 	$L__BB1_2;
	{
	.reg .b32 %temp; 
	mov.b64 	{%r19, %temp}, %fd107;
	}
	{
	.reg .b32 %temp; 
	mov.b64 	{%temp, %r20}, %fd107;
	}
	add.s32 	%r21, %r20, -1048576;
	mov.b64 	%fd107, {%r19, %r21};
	add.s32 	%r45, %r1, -1022;
$L__BB1_2:
	add.f64 	%fd12, %fd107, 0dBFF0000000000000;
	add.f64 	%fd13, %fd107, 0d3FF0000000000000;
	rcp.approx.ftz.f64 	%fd14, %fd13;
	neg.f64 	%fd15, %fd13;
	fma.rn.f64 	%fd16, %fd15, %fd14, 0d3FF0000000000000;
	fma.rn.f64 	%fd17, %fd16, %fd16, %fd16;
	fma.rn.f64 	%fd18, %fd17, %fd14, %fd14;
	mul.f64 	%fd19, %fd12, %fd18;
	fma.rn.f64 	%fd20, %fd12, %fd18, %fd19;
	mul.f64 	%fd21, %fd20, %fd20;
	fma.rn.f64 	%fd22, %fd21, 0d3EB0F5FF7D2CAFE2, 0d3ED0F5D241AD3B5A;
	fma.rn.f64 	%fd23, %fd22, %fd21, 0d3EF3B20A75488A3F;
	fma.rn.f64 	%fd24, %fd23, %fd21, 0d3F1745CDE4FAECD5;
	fma.rn.f64 	%fd25, %fd24, %fd21, 0d3F3C71C7258A578B;
	fma.rn.f64 	%fd26, %fd25, %fd21, 0d3F6249249242B910;
	fma.rn.f64 	%fd27, %fd26, %fd21, 0d3F89999999999DFB;
	sub.f64 	%fd28, %fd12, %fd20;
	add.f64 	%fd29, %fd28, %fd28;
	neg.f64 	%fd30, %fd20;
	fma.rn.f64 	%fd31, %fd30, %fd12, %fd29;
	mul.f64 	%fd32, %fd18, %fd31;
	fma.rn.f64 	%fd33, %fd21, %fd27, 0d3FB5555555555555;
	mov.f64 	%fd34, 0d3FB5555555555555;
	sub.f64 	%fd35, %fd34, %fd33;
	fma.rn.f64 	%fd36, %fd21, %fd27, %fd35;
	add.f64 	%fd37, %fd36, 0dBC46A4CB00B9E7B0;
	add.f64 	%fd38, %fd33, %fd37;
	sub.f64 	%fd39, %fd33, %fd38;
	add.f64 	%fd40, %fd37, %fd39;
	mul.rn.f64 	%fd41, %fd20, %fd20;
	neg.f64 	%fd42, %fd41;
	fma.rn.f64 	%fd43, %fd20, %fd20, %fd42;
	{
	.reg .b32 %temp; 
	mov.b64 	{%r22, %temp}, %fd32;
	}
	{
	.reg .b32 %temp; 
	mov.b64 	{%temp, %r23}, %fd32;
	}
	add.s32 	%r24, %r23, 1048576;
	mov.b64 	%fd44, {%r22, %r24};
	fma.rn.f64 	%fd45, %fd20, %fd44, %fd43;
	mul.rn.f64 	%fd46, %fd41, %fd20;
	neg.f64 	%fd47, %fd46;
	fma.rn.f64 	%fd48, %fd41, %fd20, %fd47;
	fma.rn.f64 	%fd49, %fd41, %fd32, %fd48;
	fma.rn.f64 	%fd50, %fd45, %fd20, %fd49;
	mul.rn.f64 	%fd51, %fd38, %fd46;
	neg.f64 	%fd52, %fd51;
	fma.rn.f64 	%fd53, %fd38, %fd46, %fd52;
	fma.rn.f64 	%fd54, %fd38, %fd50, %fd53;
	fma.rn.f64 	%fd55, %fd40, %fd46, %fd54;
	add.f64 	%fd56, %fd51, %fd55;
	sub.f64 	%fd57, %fd51, %fd56;
	add.f64 	%fd58, %fd55, %fd57;
	add.f64 	%fd59, %fd20, %fd56;
	sub.f64 	%fd60, %fd20, %fd59;
	add.f64 	%fd61, %fd56, %fd60;
	add.f64 	%fd62, %fd58, %fd61;
	add.f64 	%fd63, %fd32, %fd62;
	add.f64 	%fd64, %fd59, %fd63;
	sub.f64 	%fd65, %fd59, %fd64;
	add.f64 	%fd66, %fd63, %fd65;
	xor.b32  	%r25, %r45, -2147483648;
	mov.b32 	%r26, 1127219200;
	mov.b64 	%fd67, {%r25, %r26};
	mov.b32 	%r27, -2147483648;
	mov.b64 	%fd68, {%r27, %r26};
	sub.f64 	%fd69, %fd67, %fd68;
	fma.rn.f64 	%fd70, %fd69, 0d3FE62E42FEFA39EF, %fd64;
	fma.rn.f64 	%fd71, %fd69, 0dBFE62E42FEFA39EF, %fd70;
	sub.f64 	%fd72, %fd71, %fd64;
	sub.f64 	%fd73, %fd66, %fd72;
	fma.rn.f64 	%fd74, %fd69, 0d3C7ABC9E3B39803F, %fd73;
	add.f64 	%fd75, %fd70, %fd74;
	sub.f64 	%fd76, %fd70, %fd75;
	add.f64 	%fd77, %fd74, %fd76;
	mov.f64 	%fd78, 0d4040000000000000;
	{
	.reg .b32 %temp; 
	mov.b64 	{%temp, %r28}, %fd78;
	}
	{
	.reg .b32 %temp; 
	mov.b64 	{%r29, %temp}, %fd78;
	}
	shl.b32 	%r30, %r28, 1;
	setp.gt.u32 	%p3, %r30, -33554433;
	and.b32  	%r31, %r28, -15728641;
	selp.b32 	%r32, %r31, %r28, %p3;
	mov.b64 	%fd79, {%r29, %r32};
	mul.rn.f64 	%fd80, %fd75, %fd79;
	neg.f64 	%fd81, %fd80;
	fma.rn.f64 	%fd82, %fd75, %fd79, %fd81;
	fma.rn.f64 	%fd83, %fd77, %fd79, %fd82;
	add.f64 	%fd4, %fd80, %fd83;
	sub.f64 	%fd84, %fd80, %fd4;
	add.f64 	%fd5, %fd83, %fd84;
	fma.rn.f64 	%fd85, %fd4, 0d3FF71547652B82FE, 0d4338000000000000;
	{
	.reg .b32 %temp; 
	mov.b64 	{%r5, %temp}, %fd85;
	}
	mov.f64 	%fd86, 0dC338000000000000;
	add.rn.f64 	%fd87, %fd85, %fd86;
	fma.rn.f64 	%fd88, %fd87, 0dBFE62E42FEFA39EF, %fd4;
	fma.rn.f64 	%fd89, %fd87, 0dBC7ABC9E3B39803F, %fd88;
	fma.rn.f64 	%fd90, %fd89, 0d3E5ADE1569CE2BDF, 0d3E928AF3FCA213EA;
	fma.rn.f64 	%fd91, %fd90, %fd89, 0d3EC71DEE62401315;
	fma.rn.f64 	%fd92, %fd91, %fd89, 0d3EFA01997C89EB71;
	fma.rn.f64 	%fd93, %fd92, %fd89, 0d3F2A01A014761F65;
	fma.rn.f64 	%fd94, %fd93, %fd89, 0d3F56C16C1852B7AF;
	fma.rn.f64 	%fd95, %fd94, %fd89, 0d3F81111111122322;
	fma.rn.f64 	%fd96, %fd95, %fd89, 0d3FA55555555502A1;
	fma.rn.f64 	%fd97, %fd96, %fd89, 0d3FC5555555555511;
	fma.rn.f64 	%fd98, %fd97, %fd89, 0d3FE000000000000B;
	fma.rn.f64 	%fd99, %fd98, %fd89, 0d3FF0000000000000;
	fma.rn.f64 	%fd100, %fd99, %fd89, 0d3FF0000000000000;
	{
	.reg .b32 %temp; 
	mov.b64 	{%r6, %temp}, %fd100;
	}
	{
	.reg .b32 %temp; 
	mov.b64 	{%temp, %r7}, %fd100;
	}
	shl.b32 	%r33, %r5, 20;
	add.s32 	%r34, %r33, %r7;
	mov.b64 	%fd108, {%r6, %r34};
	{
	.reg .b32 %temp; 
	mov.b64 	{%temp, %r35}, %fd4;
	}
	mov.b32 	%f2, %r35;
	abs.f32 	%f1, %f2;
	setp.lt.f32 	%p4, %f1, 0f4086232B;
	@%p4 bra 	$L__BB1_5;
	setp.lt.f64 	%p5, %fd4, 0d0000000000000000;
	add.f64 	%fd101, %fd4, 0d7FF0000000000000;
	selp.f64 	%fd108, 0d0000000000000000, %fd101, %p5;
	setp.geu.f32 	%p6, %f1, 0f40874800;
	@%p6 bra 	$L__BB1_5;
	shr.u32 	%r36, %r5, 31;
	add.s32 	%r37, %r5, %r36;
	shr.s32 	%r38, %r37, 1;
	shl.b32 	%r39, %r38, 20;
	add.s32 	%r40, %r7, %r39;
	mov.b64 	%fd102, {%r6, %r40};
	sub.s32 	%r41, %r5, %r38;
	shl.b32 	%r42, %r41, 20;
	add.s32 	%r43, %r42, 1072693248;
	mov.b32 	%r44, 0;
	mov.b64 	%fd103, {%r44, %r43};
	mul.f64 	%fd108, %fd103, %fd102;
$L__BB1_5:
	abs.f64 	%fd104, %fd108;
	setp.eq.f64 	%p7, %fd104, 0d7FF0000000000000;
	fma.rn.f64 	%fd105, %fd108, %fd5, %fd108;
	selp.f64 	%fd106, %fd108, %fd105, %p7;
	st.param.f64 	[func_retval0], %fd106;
	ret;

}


// ===== COMPILED SASS (sm_100) =====

	.target	sm_100

	.elftype	@"ET_EXEC"


//--------------------- .note.nv.tkinfo           --------------------------
	.section	.note.nv.tkinfo,"",@"SHT_NOTE"
	.sectionflags	@"SHF_NOTE_NV_TKINFO"
	.tkinfo
        /*0018*/ 	.word	0x00000002
        /*0030*/ 	.string	""
        /*0030*/ 	.string	"ptxas"
        /*0030*/ 	.string	"Cuda compilation tools, release 13.0, V13.0.88"
        /*0030*/ 	.string	"Build cuda_13.0.r13.0/compiler.36424714_0"
        /*0030*/ 	.string	"-arch sm_100 -m 64 "



//--------------------- .note.nv.cuinfo           --------------------------
	.section	.note.nv.cuinfo,"",@"SHT_NOTE"
	.sectionflags	@"SHF_NOTE_NV_CUINFO"
        /*0018*/ 	.short	0x0002
        /*001a*/ 	.short	0x0064
        /*001c*/ 	.short	0x0082
	.zero		2


//--------------------- .nv.info                  --------------------------
	.section	.nv.info,"",@"SHT_CUDA_INFO"
	.align	4


	//----- nvinfo : EIATTR_REGCOUNT
	.align		4
        /*0000*/ 	.byte	0x04, 0x2f
        /*0002*/ 	.short	(.L_1 - .L_0)
	.align		4
.L_0:
        /*0004*/ 	.word	index@(_Z15calculateResultiiiiPiS_S_S_S_S_S_Pj)
        /*0008*/ 	.word	0x00000020


	//----- nvinfo : EIATTR_FRAME_SIZE
	.align		4
.L_1:
        /*000c*/ 	.byte	0x04, 0x11
        /*000e*/ 	.short	(.L_3 - .L_2)
	.align		4
.L_2:
        /*0010*/ 	.word	index@($_Z15calculateResultiiiiPiS_S_S_S_S_S_Pj$__internal_accurate_pow)
        /*0014*/ 	.word	0x00000000


	//----- nvinfo : EIATTR_FRAME_SIZE
	.align		4
.L_3:
        /*0018*/ 	.byte	0x04, 0x11
        /*001a*/ 	.short	(.L_5 - .L_4)
	.align		4
.L_4:
        /*001c*/ 	.word	index@(_Z15calculateResultiiiiPiS_S_S_S_S_S_Pj)
        /*0020*/ 	.word	0x00000000


	//----- nvinfo : EIATTR_MIN_STACK_SIZE
	.align		4
.L_5:
        /*0024*/ 	.byte	0x04, 0x12
        /*0026*/ 	.short	(.L_7 - .L_6)
	.align		4
.L_6:
        /*0028*/ 	.word	index@(_Z15calculateResultiiiiPiS_S_S_S_S_S_Pj)
        /*002c*/ 	.word	0x00000000
.L_7:


//--------------------- .nv.compat                --------------------------
	.section	.nv.compat,"",@"SHT_CUDA_COMPAT_INFO"
	.align	4
        /*0000*/ 	.byte	0x02, 0x09, 0x00, 0x00, 0x02, 0x02, 0x01, 0x00, 0x02, 0x05, 0x05, 0x00, 0x03, 0x07, 0x01, 0x01
        /*0010*/ 	.byte	0x02, 0x03, 0x00, 0x00, 0x02, 0x06, 0x01, 0x00, 0x04, 0x0b, 0x08, 0x00, 0x01, 0x00, 0x00, 0x00
        /*0020*/ 	.byte	0x00, 0x00, 0x00, 0x00


//--------------------- .nv.info._Z15calculateResultiiiiPiS_S_S_S_S_S_Pj --------------------------
	.section	.nv.info._Z15calculateResultiiiiPiS_S_S_S_S_S_Pj,"",@"SHT_CUDA_INFO"
	.sectionflags	@""
	.align	4


	//----- nvinfo : EIATTR_CUDA_API_VERSION
	.align		4
        /*0000*/ 	.byte	0x04, 0x37
        /*0002*/ 	.short	(.L_9 - .L_8)
.L_8:
        /*0004*/ 	.word	0x00000082


	//----- nvinfo : EIATTR_KPARAM_INFO
	.align		4
.L_9:
        /*0008*/ 	.byte	0x04, 0x17
        /*000a*/ 	.short	(.L_11 - .L_10)
.L_10:
        /*000c*/ 	.word	0x00000000
        /*0010*/ 	.short	0x000b
        /*0012*/ 	.short	0x0048
        /*0014*/ 	.byte	0x00, 0xf5, 0x21, 0x00


	//----- nvinfo : EIATTR_KPARAM_INFO
	.align		4
.L_11:
        /*0018*/ 	.byte	0x04, 0x17
        /*001a*/ 	.short	(.L_13 - .L_12)
.L_12:
        /*001c*/ 	.word	0x00000000
        /*0020*/ 	.short	0x000a
        /*0022*/ 	.short	0x0040
        /*0024*/ 	.byte	0x00, 0xf5, 0x21, 0x00


	//----- nvinfo : EIATTR_KPARAM_INFO
	.align		4
.L_13:
        /*0028*/ 	.byte	0x04, 0x17
        /*002a*/ 	.short	(.L_15 - .L_14)
.L_14:
        /*002c*/ 	.word	0x00000000
        /*0030*/ 	.short	0x0009
        /*0032*/ 	.short	0x0038
        /*0034*/ 	.byte	0x00, 0xf5, 0x21, 0x00


	//----- nvinfo : EIATTR_KPARAM_INFO
	.align		4
.L_15:
        /*0038*/ 	.byte	0x04, 0x17
        /*003a*/ 	.short	(.L_17 - .L_16)
.L_16:
        /*003c*/ 	.word	0x00000000
        /*0040*/ 	.short	0x0008
        /*0042*/ 	.short	0x0030
        /*0044*/ 	.byte	0x00, 0xf5, 0x21, 0x00


	//----- nvinfo : EIATTR_KPARAM_INFO
	.align		4
.L_17:
        /*0048*/ 	.byte	0x04, 0x17
        /*004a*/ 	.short	(.L_19 - .L_18)
.L_18:
        /*004c*/ 	.word	0x00000000
        /*0050*/ 	.short	0x0007
        /*0052*/ 	.short	0x0028
        /*0054*/ 	.byte	0x00, 0xf5, 0x21, 0x00


	//----- nvinfo : EIATTR_KPARAM_INFO
	.align		4
.L_19:
        /*0058*/ 	.byte	0x04, 0x17
        /*005a*/ 	.short	(.L_21 - .L_20)
.L_20:
        /*005c*/ 	.word	0x00000000
        /*0060*/ 	.short	0x0006
        /*0062*/ 	.short	0x0020
        /*0064*/ 	.byte	0x00, 0xf5, 0x21, 0x00


	//----- nvinfo : EIATTR_KPARAM_INFO
	.align		4
.L_21:
        /*0068*/ 	.byte	0x04, 0x17
        /*006a*/ 	.short	(.L_23 - .L_22)
.L_22:
        /*006c*/ 	.word	0x00000000
        /*0070*/ 	.short	0x0005
        /*0072*/ 	.short	0x0018
        /*0074*/ 	.byte	0x00, 0xf5, 0x21, 0x00


	//----- nvinfo : EIATTR_KPARAM_INFO
	.align		4
.L_23:
        /*0078*/ 	.byte	0x04, 0x17
        /*007a*/ 	.short	(.L_25 - .L_24)
.L_24:
        /*007c*/ 	.word	0x00000000
        /*0080*/ 	.short	0x0004
        /*0082*/ 	.short	0x0010
        /*0084*/ 	.byte	0x00, 0xf5, 0x21, 0x00


	//----- nvinfo : EIATTR_KPARAM_INFO
	.align		4
.L_25:
        /*0088*/ 	.byte	0x04, 0x17
        /*008a*/ 	.short	(.L_27 - .L_26)
.L_26:
        /*008c*/ 	.word	0x00000000
        /*0090*/ 	.short	0x0003
        /*0092*/ 	.short	0x000c
        /*0094*/ 	.byte	0x00, 0xf0, 0x11, 0x00


	//----- nvinfo : EIATTR_KPARAM_INFO
	.align		4
.L_27:
        /*0098*/ 	.byte	0x04, 0x17
        /*009a*/ 	.short	(.L_29 - .L_28)
.L_28:
        /*009c*/ 	.word	0x00000000
        /*00a0*/ 	.short	0x0002
        /*00a2*/ 	.short	0x0008
        /*00a4*/ 	.byte	0x00, 0xf0, 0x11, 0x00


	//----- nvinfo : EIATTR_KPARAM_INFO
	.align		4
.L_29:
        /*00a8*/ 	.byte	0x04, 0x17
        /*00aa*/ 	.short	(.L_31 - .L_30)
.L_30:
        /*00ac*/ 	.word	0x00000000
        /*00b0*/ 	.short	0x0001
        /*00b2*/ 	.short	0x0004
        /*00b4*/ 	.byte	0x00, 0xf0, 0x11, 0x00


	//----- nvinfo : EIATTR_KPARAM_INFO
	.align		4
.L_31:
        /*00b8*/ 	.byte	0x04, 0x17
        /*00ba*/ 	.short	(.L_33 - .L_32)
.L_32:
        /*00bc*/ 	.word	0x00000000
        /*00c0*/ 	.short	0x0000
        /*00c2*/ 	.short	0x0000
        /*00c4*/ 	.byte	0x00, 0xf0, 0x11, 0x00


	//----- nvinfo : EIATTR_SPARSE_MMA_MASK
	.align		4
.L_33:
        /*00c8*/ 	.byte	0x03, 0x50
        /*00ca*/ 	.short	0x0000


	//----- nvinfo : EIATTR_MAXREG_COUNT
	.align		4
        /*00cc*/ 	.byte	0x03, 0x1b
        /*00ce*/ 	.short	0x00ff


	//----- nvinfo : EIATTR_MERCURY_ISA_VERSION
	.align		4
        /*00d0*/ 	.byte	0x03, 0x5f
        /*00d2*/ 	.short	0x0101


	//----- nvinfo : EIATTR_VRC_CTA_INIT_COUNT
	.align		4
        /*00d4*/ 	.byte	0x02, 0x4a
	.zero		1
	.zero		1


	//----- nvinfo : EIATTR_EXIT_INSTR_OFFSETS
	.align		4
        /*00d8*/ 	.byte	0x04, 0x1c
        /*00da*/ 	.short	(.L_35 - .L_34)


	//   ....[0]....
.L_34:
        /*00dc*/ 	.word	0x00000200


	//   ....[1]....
        /*00e0*/ 	.word	0x000003f0


	//   ....[2]....
        /*00e4*/ 	.word	0x00000440


	//   ....[3]....
        /*00e8*/ 	.word	0x00000820


	//   ....[4]....
        /*00ec*/ 	.word	0x00000fd0


	//----- nvinfo : EIATTR_CRS_STACK_SIZE
	.align		4
.L_35:
        /*00f0*/ 	.byte	0x04, 0x1e
        /*00f2*/ 	.short	(.L_37 - .L_36)
.L_36:
        /*00f4*/ 	.word	0x00000000


	//----- nvinfo : EIATTR_CBANK_PARAM_SIZE
	.align		4
.L_37:
        /*00f8*/ 	.byte	0x03, 0x19
        /*00fa*/ 	.short	0x0050


	//----- nvinfo : EIATTR_PARAM_CBANK
	.align		4
        /*00fc*/ 	.byte	0x04, 0x0a
        /*00fe*/ 	.short	(.L_39 - .L_38)
	.align		4
.L_38:
        /*0100*/ 	.word	index@(.nv.constant0._Z15calculateResultiiiiPiS_S_S_S_S_S_Pj)
        /*0104*/ 	.short	0x0380
        /*0106*/ 	.short	0x0050


	//----- nvinfo : EIATTR_SW_WAR
	.align		4
.L_39:
        /*0108*/ 	.byte	0x04, 0x36
        /*010a*/ 	.short	(.L_41 - .L_40)
.L_40:
        /*010c*/ 	.word	0x00000008
.L_41:


//--------------------- .nv.callgraph             --------------------------
	.section	.nv.callgraph,"",@"SHT_CUDA_CALLGRAPH"
	.align	4
	.sectionentsize	8
	.align		4
        /*0000*/ 	.word	0x00000000
	.align		4
        /*0004*/ 	.word	0xffffffff
	.align		4
        /*0008*/ 	.word	0x00000000
	.align		4
        /*000c*/ 	.word	0xfffffffe
	.align		4
        /*0010*/ 	.word	0x00000000
	.align		4
        /*0014*/ 	.word	0xfffffffd
	.align		4
        /*0018*/ 	.word	0x00000000
	.align		4
        /*001c*/ 	.word	0xfffffffc


//--------------------- .text._Z15calculateResultiiiiPiS_S_S_S_S_S_Pj --------------------------
	.section	.text._Z15calculateResultiiiiPiS_S_S_S_S_S_Pj,"ax",@progbits
	.align	128
        .global         _Z15calculateResultiiiiPiS_S_S_S_S_S_Pj
        .type           _Z15calculateResultiiiiPiS_S_S_S_S_S_Pj,@function
        .size           _Z15calculateResultiiiiPiS_S_S_S_S_S_Pj,(.L_x_15 - _Z15calculateResultiiiiPiS_S_S_S_S_S_Pj)
        .other          _Z15calculateResultiiiiPiS_S_S_S_S_S_Pj,@"STO_CUDA_ENTRY STV_DEFAULT"
_Z15calculateResultiiiiPiS_S_S_S_S_S_Pj:
.text._Z15calculateResultiiiiPiS_S_S_S_S_S_Pj:
[----:B------:R-:W-:Y:S08]  /*0000*/  LDC R1, c[0x0][0x37c] ;  /* 0x0000df00ff017b82 */ /* 0x000ff00000000800 */
[----:B------:R-:W0:Y:S08]  /*0010*/  LDC.64 R2, c[0x0][0x380] ;  /* 0x0000e000ff027b82 */ /* 0x000e300000000a00 */
[----:B------:R-:W1:Y:S08]  /*0020*/  S2UR UR4, SR_CTAID.X ;  /* 0x00000000000479c3 */ /* 0x000e700000002500 */
[----:B------:R-:W1:Y:S01]  /*0030*/  LDC R9, c[0x0][0x360] ;  /* 0x0000d800ff097b82 */ /* 0x000e620000000800 */
[----:B0-----:R-:W-:-:S02]  /*0040*/  IABS R6, R3 ;  /* 0x0000000300067213 */ /* 0x001fc40000000000 */
[----:B------:R-:W-:Y:S02]  /*0050*/  IABS R8, R2 ;  /* 0x0000000200087213 */ /* 0x000fe40000000000 */
[----:B------:R-:W0:Y:S01]  /*0060*/  I2F.RP R0, R6 ;  /* 0x0000000600007306 */ /* 0x000e220000209400 */
[----:B------:R-:W-:-:S04]  /*0070*/  LOP3.LUT R2, R2, R3, RZ, 0x3c, !PT ;  /* 0x0000000302027212 */ /* 0x000fc800078e3cff */
[----:B------:R-:W-:-:S03]  /*0080*/  ISETP.GE.AND P1, PT, R2, RZ, PT ;  /* 0x000000ff0200720c */ /* 0x000fc60003f26270 */
[----:B0-----:R-:W0:Y:S02]  /*0090*/  MUFU.RCP R0, R0 ;  /* 0x0000000000007308 */ /* 0x001e240000001000 */
[----:B0-----:R-:W-:-:S06]  /*00a0*/  VIADD R4, R0, 0xffffffe ;  /* 0x0ffffffe00047836 */ /* 0x001fcc0000000000 */
[----:B------:R0:W2:Y:S02]  /*00b0*/  F2I.FTZ.U32.TRUNC.NTZ R5, R4 ;  /* 0x0000000400057305 */ /* 0x0000a4000021f000 */
[----:B0-----:R-:W-:Y:S02]  /*00c0*/  IMAD.MOV.U32 R4, RZ, RZ, RZ ;  /* 0x000000ffff047224 */ /* 0x001fe400078e00ff */
[----:B--2---:R-:W-:-:S04]  /*00d0*/  IMAD.MOV R7, RZ, RZ, -R5 ;  /* 0x000000ffff077224 */ /* 0x004fc800078e0a05 */
[----:B------:R-:W-:-:S04]  /*00e0*/  IMAD R7, R7, R6, RZ ;  /* 0x0000000607077224 */ /* 0x000fc800078e02ff */
[----:B------:R-:W-:Y:S01]  /*00f0*/  IMAD.HI.U32 R5, R5, R7, R4 ;  /* 0x0000000705057227 */ /* 0x000fe200078e0004 */
[----:B------:R-:W-:Y:S01]  /*0100*/  MOV R7, R8 ;  /* 0x0000000800077202 */ /* 0x000fe20000000f00 */
[----:B------:R-:W1:Y:S04]  /*0110*/  S2R R4, SR_TID.X ;  /* 0x0000000000047919 */ /* 0x000e680000002100 */
[----:B------:R-:W-:-:S04]  /*0120*/  IMAD.HI.U32 R0, R5, R7, RZ ;  /* 0x0000000705007227 */ /* 0x000fc800078e00ff */
[----:B------:R-:W-:-:S04]  /*0130*/  IMAD.MOV R5, RZ, RZ, -R0 ;  /* 0x000000ffff057224 */ /* 0x000fc800078e0a00 */
[----:B------:R-:W-:-:S05]  /*0140*/  IMAD R5, R6, R5, R7 ;  /* 0x0000000506057224 */ /* 0x000fca00078e0207 */
[----:B------:R-:W-:-:S13]  /*0150*/  ISETP.GT.U32.AND P2, PT, R6, R5, PT ;  /* 0x000000050600720c */ /* 0x000fda0003f44070 */
[----:B------:R-:W-:Y:S02]  /*0160*/  @!P2 IMAD.IADD R5, R5, 0x1, -R6 ;  /* 0x000000010505a824 */ /* 0x000fe400078e0a06 */
[----:B------:R-:W-:Y:S01]  /*0170*/  @!P2 VIADD R0, R0, 0x1 ;  /* 0x000000010000a836 */ /* 0x000fe20000000000 */
[----:B------:R-:W-:Y:S01]  /*0180*/  ISETP.NE.AND P2, PT, R3, RZ, PT ;  /* 0x000000ff0300720c */ /* 0x000fe20003f45270 */
[----:B-1----:R-:W-:Y:S01]  /*0190*/  IMAD R9, R9, UR4, R4 ;  /* 0x0000000409097c24 */ /* 0x002fe2000f8e0204 */
[----:B------:R-:W-:-:S13]  /*01a0*/  ISETP.GE.U32.AND P0, PT, R5, R6, PT ;  /* 0x000000060500720c */ /* 0x000fda0003f06070 */
[----:B------:R-:W-:-:S05]  /*01b0*/  @P0 IADD3 R0, PT, PT, R0, 0x1, RZ ;  /* 0x0000000100000810 */ /* 0x000fca0007ffe0ff */
[----:B------:R-:W-:Y:S01]  /*01c0*/  @!P1 IMAD.MOV R0, RZ, RZ, -R0 ;  /* 0x000000ffff009224 */ /* 0x000fe200078e0a00 */
[----:B------:R-:W-:-:S05]  /*01d0*/  @!P2 LOP3.LUT R0, RZ, R3, RZ, 0x33, !PT ;  /* 0x00000003ff00a212 */ /* 0x000fca00078e33ff */
[----:B------:R-:W-:-:S05]  /*01e0*/  IMAD R2, R0, R0, RZ ;  /* 0x0000000000027224 */ /* 0x000fca00078e02ff */
[----:B------:R-:W-:-:S13]  /*01f0*/  ISETP.GE.AND P0, PT, R9, R2, PT ;  /* 0x000000020900720c */ /* 0x000fda0003f06270 */
[----:B------:R-:W-:Y:S05]  /*0200*/  @P0 EXIT ;  /* 0x000000000000094d */ /* 0x000fea0003800000 */
[-C--:B------:R-:W-:Y:S01]  /*0210*/  IABS R6, R0.reuse ;  /* 0x0000000000067213 */ /* 0x080fe20000000000 */
[----:B------:R-:W0:Y:S01]  /*0220*/  LDCU.64 UR4, c[0x0][0x358] ;  /* 0x00006b00ff0477ac */ /* 0x000e220008000a00 */
[----:B------:R-:W-:Y:S02]  /*0230*/  IABS R7, R9 ;  /* 0x0000000900077213 */ /* 0x000fe40000000000 */
[----:B------:R-:W1:Y:S01]  /*0240*/  I2F.RP R4, R6 ;  /* 0x0000000600047306 */ /* 0x000e620000209400 */
[----:B------:R-:W-:Y:S01]  /*0250*/  IABS R8, R0 ;  /* 0x0000000000087213 */ /* 0x000fe20000000000 */
[----:B------:R-:W2:Y:S06]  /*0260*/  LDCU UR6, c[0x0][0x388] ;  /* 0x00007100ff0677ac */ /* 0x000eac0008000800 */
[----:B-1----:R-:W1:Y:S02]  /*0270*/  MUFU.RCP R4, R4 ;  /* 0x0000000400047308 */ /* 0x002e640000001000 */
[----:B-1----:R-:W-:-:S02]  /*0280*/  VIADD R2, R4, 0xffffffe ;  /* 0x0ffffffe04027836 */ /* 0x002fc40000000000 */
[----:B------:R-:W-:-:S04]  /*0290*/  IMAD.MOV R4, RZ, RZ, -R8 ;  /* 0x000000ffff047224 */ /* 0x000fc800078e0a08 */
[----:B------:R1:W3:Y:S02]  /*02a0*/  F2I.FTZ.U32.TRUNC.NTZ R3, R2 ;  /* 0x0000000200037305 */ /* 0x0002e4000021f000 */
[----:B-1----:R-:W-:Y:S02]  /*02b0*/  HFMA2 R2, -RZ, RZ, 0, 0 ;  /* 0x00000000ff027431 */ /* 0x002fe400000001ff */
[----:B---3--:R-:W-:-:S04]  /*02c0*/  IMAD.MOV R5, RZ, RZ, -R3 ;  /* 0x000000ffff057224 */ /* 0x008fc800078e0a03 */
[----:B------:R-:W-:-:S04]  /*02d0*/  IMAD R5, R5, R6, RZ ;  /* 0x0000000605057224 */ /* 0x000fc800078e02ff */
[----:B------:R-:W-:-:S06]  /*02e0*/  IMAD.HI.U32 R3, R3, R5, R2 ;  /* 0x0000000503037227 */ /* 0x000fcc00078e0002 */
[----:B------:R-:W-:-:S04]  /*02f0*/  IMAD.HI.U32 R2, R3, R7, RZ ;  /* 0x0000000703027227 */ /* 0x000fc800078e00ff */
[----:B------:R-:W-:Y:S02]  /*0300*/  IMAD R3, R2, R4, R7 ;  /* 0x0000000402037224 */ /* 0x000fe400078e0207 */
[----:B------:R-:W1:Y:S03]  /*0310*/  LDC.64 R4, c[0x0][0x398] ;  /* 0x0000e600ff047b82 */ /* 0x000e660000000a00 */
[----:B------:R-:W-:-:S13]  /*0320*/  ISETP.GT.U32.AND P2, PT, R6, R3, PT ;  /* 0x000000030600720c */ /* 0x000fda0003f44070 */
[----:B------:R-:W-:Y:S02]  /*0330*/  @!P2 IMAD.IADD R3, R3, 0x1, -R6 ;  /* 0x000000010303a824 */ /* 0x000fe400078e0a06 */
[----:B------:R-:W-:Y:S01]  /*0340*/  @!P2 VIADD R2, R2, 0x1 ;  /* 0x000000010202a836 */ /* 0x000fe20000000000 */
[----:B------:R-:W-:Y:S02]  /*0350*/  ISETP.NE.AND P2, PT, R0, RZ, PT ;  /* 0x000000ff0000720c */ /* 0x000fe40003f45270 */
[----:B------:R-:W-:Y:S02]  /*0360*/  ISETP.GE.U32.AND P0, PT, R3, R6, PT ;  /* 0x000000060300720c */ /* 0x000fe40003f06070 */
[----:B------:R-:W-:-:S04]  /*0370*/  LOP3.LUT R3, R9, R0, RZ, 0x3c, !PT ;  /* 0x0000000009037212 */ /* 0x000fc800078e3cff */
[----:B------:R-:W-:-:S07]  /*0380*/  ISETP.GE.AND P1, PT, R3, RZ, PT ;  /* 0x000000ff0300720c */ /* 0x000fce0003f26270 */
[----:B------:R-:W-:-:S06]  /*0390*/  @P0 IADD3 R2, PT, PT, R2, 0x1, RZ ;  /* 0x0000000102020810 */ /* 0x000fcc0007ffe0ff */
[----:B------:R-:W-:Y:S01]  /*03a0*/  @!P1 IMAD.MOV R2, RZ, RZ, -R2 ;  /* 0x000000ffff029224 */ /* 0x000fe200078e0a02 */
[----:B------:R-:W-:-:S05]  /*03b0*/  @!P2 LOP3.LUT R2, RZ, R0, RZ, 0x33, !PT ;  /* 0x00000000ff02a212 */ /* 0x000fca00078e33ff */
[----:B-1----:R-:W-:-:S05]  /*03c0*/  IMAD.WIDE R4, R2, 0x4, R4 ;  /* 0x0000000402047825 */ /* 0x002fca00078e0204 */
[----:B0-----:R-:W2:Y:S02]  /*03d0*/  LDG.E R3, desc[UR4][R4.64] ;  /* 0x0000000404037981 */ /* 0x001ea4000c1e1900 */
[----:B--2---:R-:W-:-:S13]  /*03e0*/  ISETP.GE.AND P0, PT, R3, UR6, PT ;  /* 0x0000000603007c0c */ /* 0x004fda000bf06270 */
[----:B------:R-:W-:Y:S05]  /*03f0*/  @P0 EXIT ;  /* 0x000000000000094d */ /* 0x000fea0003800000 */
[----:B------:R-:W-:-:S07]  /*0400*/  MOV R8, 0x420 ;  /* 0x0000042000087802 */ /* 0x000fce0000000f00 */
[----:B------:R-:W-:Y:S05]  /*0410*/  CALL.REL.NOINC `($_Z15calculateResultiiiiPiS_S_S_S_S_S_Pj$__internal_accurate_pow) ;  /* 0x0000000800f47944 */ /* 0x000fea0003c00000 */
[----:B------:R-:W0:Y:S02]  /*0420*/  LDC R7, c[0x0][0x384] ;  /* 0x0000e100ff077b82 */ /* 0x000e240000000800 */
[----:B0-----:R-:W-:-:S13]  /*0430*/  ISETP.GE.AND P0, PT, R7, 0x1, PT ;  /* 0x000000010700780c */ /* 0x001fda0003f06270 */
[----:B------:R-:W-:Y:S05]  /*0440*/  @!P0 EXIT ;  /* 0x000000000000894d */ /* 0x000fea0003800000 */
[-C--:B------:R-:W-:Y:S02]  /*0450*/  IABS R6, R0.reuse ;  /* 0x0000000000067213 */ /* 0x080fe40000000000 */
[----:B------:R-:W-:Y:S02]  /*0460*/  IABS R12, R0 ;  /* 0x00000000000c7213 */ /* 0x000fe40000000000 */
[----:B------:R-:W0:Y:S01]  /*0470*/  I2F.RP R8, R6 ;  /* 0x0000000600087306 */ /* 0x000e220000209400 */
[----:B------:R-:W-:Y:S02]  /*0480*/  ISETP.GE.AND P1, PT, R9, RZ, PT ;  /* 0x000000ff0900720c */ /* 0x000fe40003f26270 */
[----:B------:R-:W-:Y:S02]  /*0490*/  IADD3 R12, PT, PT, RZ, -R12, RZ ;  /* 0x8000000cff0c7210 */ /* 0x000fe40007ffe0ff */
[----:B------:R-:W-:-:S03]  /*04a0*/  ISETP.NE.AND P2, PT, R0, RZ, PT ;  /* 0x000000ff0000720c */ /* 0x000fc60003f45270 */
[----:B0-----:R-:W0:Y:S02]  /*04b0*/  MUFU.RCP R8, R8 ;  /* 0x0000000800087308 */ /* 0x001e240000001000 */
[----:B0-----:R-:W-:Y:S01]  /*04c0*/  VIADD R10, R8, 0xffffffe ;  /* 0x0ffffffe080a7836 */ /* 0x001fe20000000000 */
[----:B------:R-:W-:-:S05]  /*04d0*/  IABS R8, R9 ;  /* 0x0000000900087213 */ /* 0x000fca0000000000 */
[----:B------:R0:W1:Y:S02]  /*04e0*/  F2I.FTZ.U32.TRUNC.NTZ R11, R10 ;  /* 0x0000000a000b7305 */ /* 0x000064000021f000 */
[----:B0-----:R-:W-:Y:S02]  /*04f0*/  IMAD.MOV.U32 R10, RZ, RZ, RZ ;  /* 0x000000ffff0a7224 */ /* 0x001fe400078e00ff */
[----:B-1----:R-:W-:-:S04]  /*0500*/  IMAD.MOV R13, RZ, RZ, -R11 ;  /* 0x000000ffff0d7224 */ /* 0x002fc800078e0a0b */
[----:B------:R-:W-:-:S04]  /*0510*/  IMAD R13, R13, R6, RZ ;  /* 0x000000060d0d7224 */ /* 0x000fc800078e02ff */
[----:B------:R-:W-:-:S04]  /*0520*/  IMAD.HI.U32 R13, R11, R13, R10 ;  /* 0x0000000d0b0d7227 */ /* 0x000fc800078e000a */
[----:B------:R-:W-:Y:S02]  /*0530*/  IMAD.MOV.U32 R11, RZ, RZ, R12 ;  /* 0x000000ffff0b7224 */ /* 0x000fe400078e000c */
[----:B------:R-:W-:-:S04]  /*0540*/  IMAD.HI.U32 R13, R13, R8, RZ ;  /* 0x000000080d0d7227 */ /* 0x000fc800078e00ff */
[----:B------:R-:W-:Y:S01]  /*0550*/  IMAD R15, R13, R11, R8 ;  /* 0x0000000b0d0f7224 */ /* 0x000fe200078e0208 */
[----:B------:R-:W-:Y:S01]  /*0560*/  DADD R10, R4, -1 ;  /* 0xbff00000040a7429 */ /* 0x000fe20000000000 */
[----:B------:R-:W0:Y:S03]  /*0570*/  LDC.64 R12, c[0x0][0x3c0] ;  /* 0x0000f000ff0c7b82 */ /* 0x000e260000000a00 */
[----:B------:R-:W-:Y:S02]  /*0580*/  ISETP.GT.U32.AND P0, PT, R6, R15, PT ;  /* 0x0000000f0600720c */ /* 0x000fe40003f04070 */
[----:B------:R1:W2:Y:S11]  /*0590*/  F2I.U32.F64.TRUNC R4, R10 ;  /* 0x0000000a00047311 */ /* 0x0002b6000030d000 */
[----:B------:R-:W-:-:S05]  /*05a0*/  @!P0 IMAD.IADD R15, R15, 0x1, -R6 ;  /* 0x000000010f0f8824 */ /* 0x000fca00078e0a06 */
[----:B------:R-:W-:Y:S01]  /*05b0*/  ISETP.GT.U32.AND P0, PT, R6, R15, PT ;  /* 0x0000000f0600720c */ /* 0x000fe20003f04070 */
[----:B0-----:R-:W-:-:S12]  /*05c0*/  IMAD.WIDE R12, R9, 0x4, R12 ;  /* 0x00000004090c7825 */ /* 0x001fd800078e020c */
[----:B------:R-:W-:Y:S01]  /*05d0*/  @!P0 IADD3 R15, PT, PT, R15, -R6, RZ ;  /* 0x800000060f0f8210 */ /* 0x000fe20007ffe0ff */
[----:B------:R-:W-:Y:S02]  /*05e0*/  IMAD R6, R7, R7, RZ ;  /* 0x0000000707067224 */ /* 0x000fe400078e02ff */
[----:B------:R-:W-:Y:S02]  /*05f0*/  IMAD.MOV R7, RZ, RZ, -R7 ;  /* 0x000000ffff077224 */ /* 0x000fe400078e0a07 */
[----:B------:R-:W-:Y:S02]  /*0600*/  IMAD.MOV.U32 R5, RZ, RZ, R15 ;  /* 0x000000ffff057224 */ /* 0x000fe400078e000f */
[----:B------:R-:W-:Y:S02]  /*0610*/  IMAD R8, R9, R6, RZ ;  /* 0x0000000609087224 */ /* 0x000fe400078e02ff */
[----:B------:R-:W-:Y:S01]  /*0620*/  @!P1 IMAD.MOV R5, RZ, RZ, -R5 ;  /* 0x000000ffff059224 */ /* 0x000fe200078e0a05 */
[----:B-12---:R-:W-:-:S07]  /*0630*/  @!P2 LOP3.LUT R5, RZ, R0, RZ, 0x33, !PT ;  /* 0x00000000ff05a212 */ /* 0x006fce00078e33ff */
.L_x_12:
[----:B0-----:R-:W0:Y:S02]  /*0640*/  LDC.64 R16, c[0x0][0x390] ;  /* 0x0000e400ff107b82 */ /* 0x001e240000000a00 */
[----:B0-----:R-:W-:-:S05]  /*0650*/  IMAD.WIDE R16, R3, 0x4, R16 ;  /* 0x0000000403107825 */ /* 0x001fca00078e0210 */
[----:B------:R0:W2:Y:S01]  /*0660*/  LDG.E R9, desc[UR4][R16.64] ;  /* 0x0000000410097981 */ /* 0x0000a2000c1e1900 */
[-C--:B------:R-:W-:Y:S02]  /*0670*/  IABS R14, R0.reuse ;  /* 0x00000000000e7213 */ /* 0x080fe40000000000 */
[----:B------:R-:W-:Y:S02]  /*0680*/  IABS R18, R0 ;  /* 0x0000000000127213 */ /* 0x000fe40000000000 */
[----:B------:R-:W1:Y:S03]  /*0690*/  I2F.RP R15, R14 ;  /* 0x0000000e000f7306 */ /* 0x000e660000209400 */
[----:B------:R-:W-:-:S05]  /*06a0*/  IMAD.MOV R18, RZ, RZ, -R18 ;  /* 0x000000ffff127224 */ /* 0x000fca00078e0a12 */
[----:B-1----:R-:W1:Y:S02]  /*06b0*/  MUFU.RCP R15, R15 ;  /* 0x0000000f000f7308 */ /* 0x002e640000001000 */
[----:B-1----:R-:W-:-:S06]  /*06c0*/  IADD3 R10, PT, PT, R15, 0xffffffe, RZ ;  /* 0x0ffffffe0f0a7810 */ /* 0x002fcc0007ffe0ff */
[----:B------:R1:W3:Y:S02]  /*06d0*/  F2I.FTZ.U32.TRUNC.NTZ R11, R10 ;  /* 0x0000000a000b7305 */ /* 0x0002e4000021f000 */
[----:B-1----:R-:W-:Y:S02]  /*06e0*/  IMAD.MOV.U32 R10, RZ, RZ, RZ ;  /* 0x000000ffff0a7224 */ /* 0x002fe400078e00ff */
[----:B---3--:R-:W-:-:S04]  /*06f0*/  IMAD.MOV R19, RZ, RZ, -R11 ;  /* 0x000000ffff137224 */ /* 0x008fc800078e0a0b */
[----:B------:R-:W-:-:S04]  /*0700*/  IMAD R19, R19, R14, RZ ;  /* 0x0000000e13137224 */ /* 0x000fc800078e02ff */
[----:B0-----:R-:W-:Y:S01]  /*0710*/  IMAD.HI.U32 R16, R11, R19, R10 ;  /* 0x000000130b107227 */ /* 0x001fe200078e000a */
[----:B------:R-:W-:Y:S02]  /*0720*/  MOV R11, R18 ;  /* 0x00000012000b7202 */ /* 0x000fe40000000f00 */
[----:B--2---:R-:W-:-:S05]  /*0730*/  IABS R15, R9 ;  /* 0x00000009000f7213 */ /* 0x004fca0000000000 */
[----:B------:R-:W-:Y:S01]  /*0740*/  IMAD.HI.U32 R10, R16, R15, RZ ;  /* 0x0000000f100a7227 */ /* 0x000fe200078e00ff */
[----:B------:R-:W-:-:S03]  /*0750*/  LOP3.LUT R16, RZ, R0, RZ, 0x33, !PT ;  /* 0x00000000ff107212 */ /* 0x000fc600078e33ff */
[----:B------:R-:W-:Y:S01]  /*0760*/  IMAD R15, R10, R11, R15 ;  /* 0x0000000b0a0f7224 */ /* 0x000fe200078e020f */
[----:B------:R-:W-:-:S04]  /*0770*/  LOP3.LUT R11, R9, R0, RZ, 0x3c, !PT ;  /* 0x00000000090b7212 */ /* 0x000fc800078e3cff */
[----:B------:R-:W-:Y:S02]  /*0780*/  ISETP.GT.U32.AND P2, PT, R14, R15, PT ;  /* 0x0000000f0e00720c */ /* 0x000fe40003f44070 */
[----:B------:R-:W-:-:S11]  /*0790*/  ISETP.GE.AND P0, PT, R11, RZ, PT ;  /* 0x000000ff0b00720c */ /* 0x000fd60003f06270 */
[----:B------:R-:W-:Y:S02]  /*07a0*/  @!P2 IMAD.IADD R15, R15, 0x1, -R14 ;  /* 0x000000010f0fa824 */ /* 0x000fe400078e0a0e */
[----:B------:R-:W-:-:S03]  /*07b0*/  @!P2 VIADD R10, R10, 0x1 ;  /* 0x000000010a0aa836 */ /* 0x000fc60000000000 */
[----:B------:R-:W-:-:S13]  /*07c0*/  ISETP.GE.U32.AND P1, PT, R15, R14, PT ;  /* 0x0000000e0f00720c */ /* 0x000fda0003f26070 */
[----:B------:R-:W-:Y:S01]  /*07d0*/  @P1 VIADD R10, R10, 0x1 ;  /* 0x000000010a0a1836 */ /* 0x000fe20000000000 */
[----:B------:R-:W-:-:S04]  /*07e0*/  ISETP.NE.AND P1, PT, R0, RZ, PT ;  /* 0x000000ff0000720c */ /* 0x000fc80003f25270 */
[----:B------:R-:W-:-:S04]  /*07f0*/  @!P0 IADD3 R10, PT, PT, -R10, RZ, RZ ;  /* 0x000000ff0a0a8210 */ /* 0x000fc80007ffe1ff */
[----:B------:R-:W-:-:S04]  /*0800*/  SEL R11, R16, R10, !P1 ;  /* 0x0000000a100b7207 */ /* 0x000fc80004800000 */
[----:B------:R-:W-:-:S13]  /*0810*/  ISETP.NE.AND P0, PT, R11, R2, PT ;  /* 0x000000020b00720c */ /* 0x000fda0003f05270 */
[----:B------:R-:W-:Y:S05]  /*0820*/  @P0 EXIT ;  /* 0x000000000000094d */ /* 0x000fea0003800000 */
[----:B------:R-:W0:Y:S01]  /*0830*/  LDC.64 R10, c[0x0][0x3b0] ;  /* 0x0000ec00ff0a7b82 */ /* 0x000e220000000a00 */
[----:B------:R-:W-:Y:S01]  /*0840*/  ISETP.GE.AND P2, PT, R9, RZ, PT ;  /* 0x000000ff0900720c */ /* 0x000fe20003f46270 */
[----:B------:R-:W1:Y:S01]  /*0850*/  LDCU UR6, c[0x0][0x38c] ;  /* 0x00007180ff0677ac */ /* 0x000e620008000800 */
[----:B------:R-:W-:Y:S01]  /*0860*/  ISETP.GT.U32.AND P0, PT, R14, R15, PT ;  /* 0x0000000f0e00720c */ /* 0x000fe20003f04070 */
[----:B------:R-:W-:-:S05]  /*0870*/  IMAD.IADD R14, R15, 0x1, -R14 ;  /* 0x000000010f0e7824 */ /* 0x000fca00078e0a0e */
[----:B------:R-:W-:-:S05]  /*0880*/  SEL R9, R14, R15, !P0 ;  /* 0x0000000f0e097207 */ /* 0x000fca0004000000 */
[----:B------:R-:W-:-:S05]  /*0890*/  @!P2 IMAD.MOV R9, RZ, RZ, -R9 ;  /* 0x000000ffff09a224 */ /* 0x000fca00078e0a09 */
[----:B------:R-:W-:-:S05]  /*08a0*/  SEL R9, R16, R9, !P1 ;  /* 0x0000000910097207 */ /* 0x000fca0004800000 */
[----:B0-----:R-:W-:-:S06]  /*08b0*/  IMAD.WIDE R10, R9, 0x4, R10 ;  /* 0x00000004090a7825 */ /* 0x001fcc00078e020a */
[----:B------:R-:W1:Y:S01]  /*08c0*/  LDG.E R11, desc[UR4][R10.64] ;  /* 0x000000040a0b7981 */ /* 0x000e62000c1e1900 */
[----:B------:R-:W-:Y:S01]  /*08d0*/  BSSY.RECONVERGENT B1, `(.L_x_0) ;  /* 0x000006c000017945 */ /* 0x000fe20003800200 */
[----:B-1----:R-:W-:-:S13]  /*08e0*/  ISETP.GE.AND P0, PT, R11, UR6, PT ;  /* 0x000000060b007c0c */ /* 0x002fda000bf06270 */
[----:B------:R-:W-:Y:S05]  /*08f0*/  @P0 BRA `(.L_x_1) ;  /* 0x0000000400a40947 */ /* 0x000fea0003800000 */
.L_x_11:
[----:B0-----:R-:W0:Y:S02]  /*0900*/  LDC.64 R16, c[0x0][0x3a8] ;  /* 0x0000ea00ff107b82 */ /* 0x001e240000000a00 */
[----:B0-----:R-:W-:-:S06]  /*0910*/  IMAD.WIDE R16, R11, 0x4, R16 ;  /* 0x000000040b107825 */ /* 0x001fcc00078e0210 */
[----:B------:R0:W2:Y:S01]  /*0920*/  LDG.E R17, desc[UR4][R16.64] ;  /* 0x0000000410117981 */ /* 0x0000a2000c1e1900 */
[-C--:B------:R-:W-:Y:S02]  /*0930*/  IABS R10, R0.reuse ;  /* 0x00000000000a7213 */ /* 0x080fe40000000000 */
[----:B------:R-:W-:Y:S02]  /*0940*/  IABS R21, R0 ;  /* 0x0000000000157213 */ /* 0x000fe40000000000 */
[----:B------:R-:W1:Y:S08]  /*0950*/  I2F.RP R18, R10 ;  /* 0x0000000a00127306 */ /* 0x000e700000209400 */
[----:B-1----:R-:W1:Y:S02]  /*0960*/  MUFU.RCP R18, R18 ;  /* 0x0000001200127308 */ /* 0x002e640000001000 */
[----:B-1----:R-:W-:-:S02]  /*0970*/  VIADD R14, R18, 0xffffffe ;  /* 0x0ffffffe120e7836 */ /* 0x002fc40000000000 */
[----:B------:R-:W-:-:S04]  /*0980*/  IMAD.MOV R18, RZ, RZ, -R21 ;  /* 0x000000ffff127224 */ /* 0x000fc800078e0a15 */
[----:B------:R1:W3:Y:S02]  /*0990*/  F2I.FTZ.U32.TRUNC.NTZ R15, R14 ;  /* 0x0000000e000f7305 */ /* 0x0002e4000021f000 */
[----:B-1----:R-:W-:Y:S01]  /*09a0*/  IMAD.MOV.U32 R14, RZ, RZ, RZ ;  /* 0x000000ffff0e7224 */ /* 0x002fe200078e00ff */
[----:B---3--:R-:W-:-:S05]  /*09b0*/  IADD3 R19, PT, PT, RZ, -R15, RZ ;  /* 0x8000000fff137210 */ /* 0x008fca0007ffe0ff */
[----:B------:R-:W-:-:S04]  /*09c0*/  IMAD R19, R19, R10, RZ ;  /* 0x0000000a13137224 */ /* 0x000fc800078e02ff */
[----:B0-----:R-:W-:Y:S01]  /*09d0*/  IMAD.HI.U32 R16, R15, R19, R14 ;  /* 0x000000130f107227 */ /* 0x001fe200078e000e */
[----:B------:R-:W-:Y:S02]  /*09e0*/  LOP3.LUT R19, RZ, R0, RZ, 0x33, !PT ;  /* 0x00000000ff137212 */ /* 0x000fe400078e33ff */
[----:B--2---:R-:W-:-:S05]  /*09f0*/  IABS R20, R17 ;  /* 0x0000001100147213 */ /* 0x004fca0000000000 */
[----:B------:R-:W-:-:S04]  /*0a00*/  IMAD.MOV.U32 R15, RZ, RZ, R20 ;  /* 0x000000ffff0f7224 */ /* 0x000fc800078e0014 */
[----:B------:R-:W-:Y:S01]  /*0a10*/  IMAD.HI.U32 R14, R16, R15, RZ ;  /* 0x0000000f100e7227 */ /* 0x000fe200078e00ff */
[----:B------:R-:W-:-:S03]  /*0a20*/  LOP3.LUT R16, R17, R0, RZ, 0x3c, !PT ;  /* 0x0000000011107212 */ /* 0x000fc600078e3cff */
[----:B------:R-:W-:Y:S01]  /*0a30*/  IMAD R15, R14, R18, R15 ;  /* 0x000000120e0f7224 */ /* 0x000fe200078e020f */
[----:B------:R-:W-:-:S04]  /*0a40*/  ISETP.GE.AND P0, PT, R16, RZ, PT ;  /* 0x000000ff1000720c */ /* 0x000fc80003f06270 */
[----:B------:R-:W-:-:S13]  /*0a50*/  ISETP.GT.U32.AND P2, PT, R10, R15, PT ;  /* 0x0000000f0a00720c */ /* 0x000fda0003f44070 */
[----:B------:R-:W-:Y:S01]  /*0a60*/  @!P2 IADD3 R15, PT, PT, R15, -R10, RZ ;  /* 0x8000000a0f0fa210 */ /* 0x000fe20007ffe0ff */
[----:B------:R-:W-:-:S03]  /*0a70*/  @!P2 VIADD R14, R14, 0x1 ;  /* 0x000000010e0ea836 */ /* 0x000fc60000000000 */
[----:B------:R-:W-:-:S13]  /*0a80*/  ISETP.GE.U32.AND P1, PT, R15, R10, PT ;  /* 0x0000000a0f00720c */ /* 0x000fda0003f26070 */
[----:B------:R-:W-:Y:S01]  /*0a90*/  @P1 VIADD R14, R14, 0x1 ;  /* 0x000000010e0e1836 */ /* 0x000fe20000000000 */
[----:B------:R-:W-:-:S03]  /*0aa0*/  ISETP.NE.AND P1, PT, R0, RZ, PT ;  /* 0x000000ff0000720c */ /* 0x000fc60003f25270 */
[----:B------:R-:W-:-:S05]  /*0ab0*/  @!P0 IMAD.MOV R14, RZ, RZ, -R14 ;  /* 0x000000ffff0e8224 */ /* 0x000fca00078e0a0e */
[----:B------:R-:W-:-:S04]  /*0ac0*/  SEL R14, R19, R14, !P1 ;  /* 0x0000000e130e7207 */ /* 0x000fc80004800000 */
[----:B------:R-:W-:-:S13]  /*0ad0*/  ISETP.NE.AND P0, PT, R14, R9, PT ;  /* 0x000000090e00720c */ /* 0x000fda0003f05270 */
[----:B------:R-:W-:Y:S05]  /*0ae0*/  @P0 BRA `(.L_x_1) ;  /* 0x0000000400280947 */ /* 0x000fea0003800000 */
[----:B------:R-:W-:Y:S01]  /*0af0*/  ISETP.GE.AND P2, PT, R17, RZ, PT ;  /* 0x000000ff1100720c */ /* 0x000fe20003f46270 */
[----:B------:R-:W-:Y:S01]  /*0b00*/  BSSY.RECONVERGENT B0, `(.L_x_2) ;  /* 0x0000044000007945 */ /* 0x000fe20003800200 */
[----:B------:R-:W-:Y:S02]  /*0b10*/  ISETP.GT.U32.AND P0, PT, R10, R15, PT ;  /* 0x0000000f0a00720c */ /* 0x000fe40003f04070 */
[----:B------:R-:W-:-:S04]  /*0b20*/  IADD3 R10, PT, PT, R15, -R10, RZ ;  /* 0x8000000a0f0a7210 */ /* 0x000fc80007ffe0ff */
[----:B------:R-:W-:-:S05]  /*0b30*/  SEL R10, R10, R15, !P0 ;  /* 0x0000000f0a0a7207 */ /* 0x000fca0004000000 */
[----:B------:R-:W-:-:S05]  /*0b40*/  @!P2 IMAD.MOV R10, RZ, RZ, -R10 ;  /* 0x000000ffff0aa224 */ /* 0x000fca00078e0a0a */
[----:B------:R-:W-:-:S04]  /*0b50*/  SEL R10, R19, R10, !P1 ;  /* 0x0000000a130a7207 */ /* 0x000fc80004800000 */
[----:B------:R-:W-:-:S13]  /*0b60*/  ISETP.NE.AND P0, PT, R10, R5, PT ;  /* 0x000000050a00720c */ /* 0x000fda0003f05270 */
[----:B------:R-:W-:Y:S05]  /*0b70*/  @P0 BRA `(.L_x_3) ;  /* 0x0000000000f00947 */ /* 0x000fea0003800000 */
[----:B------:R-:W-:Y:S02]  /*0b80*/  IMAD R10, R11, R6, RZ ;  /* 0x000000060b0a7224 */ /* 0x000fe400078e02ff */
[----:B------:R-:W-:-:S07]  /*0b90*/  IMAD.MOV.U32 R18, RZ, RZ, RZ ;  /* 0x000000ffff127224 */ /* 0x000fce00078e00ff */
.L_x_10:
[----:B0-----:R-:W0:Y:S01]  /*0ba0*/  LDCU UR6, c[0x0][0x384] ;  /* 0x00007080ff0677ac */ /* 0x001e220008000800 */
[----:B------:R-:W-:Y:S01]  /*0bb0*/  MOV R20, RZ ;  /* 0x000000ff00147202 */ /* 0x000fe20000000f00 */
[----:B0-----:R-:W-:Y:S02]  /*0bc0*/  IMAD R21, R3, UR6, R18 ;  /* 0x0000000603157c24 */ /* 0x001fe4000f8e0212 */
[C---:B------:R-:W-:Y:S02]  /*0bd0*/  IMAD R19, R18.reuse, UR6, R8 ;  /* 0x0000000612137c24 */ /* 0x040fe4000f8e0208 */
[----:B------:R-:W-:Y:S02]  /*0be0*/  VIADD R18, R18, 0x1 ;  /* 0x0000000112127836 */ /* 0x000fe40000000000 */
[----:B------:R-:W-:-:S03]  /*0bf0*/  IMAD R21, R21, UR6, RZ ;  /* 0x0000000615157c24 */ /* 0x000fc6000f8e02ff */
[----:B------:R-:W-:-:S13]  /*0c00*/  ISETP.NE.AND P1, PT, R18, UR6, PT ;  /* 0x0000000612007c0c */ /* 0x000fda000bf25270 */
.L_x_9:
[----:B------:R-:W-:Y:S01]  /*0c10*/  BSSY.RECONVERGENT B2, `(.L_x_4) ;  /* 0x000001c000027945 */ /* 0x000fe20003800200 */
[----:B0-----:R-:W-:Y:S01]  /*0c20*/  IMAD.IADD R23, R10, 0x1, R20 ;  /* 0x000000010a177824 */ /* 0x001fe200078e0214 */
[----:B------:R-:W-:Y:S01]  /*0c30*/  MOV R25, R21 ;  /* 0x0000001500197202 */ /* 0x000fe20000000f00 */
[----:B------:R-:W-:Y:S02]  /*0c40*/  IMAD.MOV.U32 R26, RZ, RZ, RZ ;  /* 0x000000ffff1a7224 */ /* 0x000fe400078e00ff */
[----:B------:R-:W-:Y:S02]  /*0c50*/  IMAD.MOV.U32 R24, RZ, RZ, RZ ;  /* 0x000000ffff187224 */ /* 0x000fe400078e00ff */
[----:B------:R-:W-:-:S07]  /*0c60*/  IMAD.MOV.U32 R22, RZ, RZ, R7 ;  /* 0x000000ffff167224 */ /* 0x000fce00078e0007 */
.L_x_6:
[----:B------:R-:W0:Y:S08]  /*0c70*/  LDC.64 R16, c[0x0][0x3b8] ;  /* 0x0000ee00ff107b82 */ /* 0x000e300000000a00 */
[----:B------:R-:W1:Y:S01]  /*0c80*/  LDC.64 R14, c[0x0][0x3a0] ;  /* 0x0000e800ff0e7b82 */ /* 0x000e620000000a00 */
[----:B0-----:R-:W-:-:S06]  /*0c90*/  IMAD.WIDE R16, R23, 0x4, R16 ;  /* 0x0000000417107825 */ /* 0x001fcc00078e0210 */
[----:B------:R-:W2:Y:S01]  /*0ca0*/  LDG.E R17, desc[UR4][R16.64] ;  /* 0x0000000410117981 */ /* 0x000ea2000c1e1900 */
[----:B-1----:R-:W-:-:S06]  /*0cb0*/  IMAD.WIDE R14, R25, 0x4, R14 ;  /* 0x00000004190e7825 */ /* 0x002fcc00078e020e */
[----:B------:R-:W2:Y:S02]  /*0cc0*/  LDG.E R14, desc[UR4][R14.64] ;  /* 0x000000040e0e7981 */ /* 0x000ea4000c1e1900 */
[----:B--2---:R-:W-:-:S05]  /*0cd0*/  IMAD R27, R14, R17, RZ ;  /* 0x000000110e1b7224 */ /* 0x004fca00078e02ff */
[----:B------:R-:W-:-:S04]  /*0ce0*/  IADD3 R29, P0, PT, R27, R26, RZ ;  /* 0x0000001a1b1d7210 */ /* 0x000fc80007f1e0ff */
[----:B------:R-:W-:Y:S02]  /*0cf0*/  LEA.HI.X.SX32 R27, R27, R24, 0x1, P0 ;  /* 0x000000181b1b7211 */ /* 0x000fe400000f0eff */
[----:B------:R-:W-:-:S04]  /*0d00*/  ISETP.GE.U32.AND P0, PT, R29, R4, PT ;  /* 0x000000041d00720c */ /* 0x000fc80003f06070 */
[----:B------:R-:W-:Y:S01]  /*0d10*/  ISETP.GE.AND.EX P0, PT, R27, RZ, PT, P0 ;  /* 0x000000ff1b00720c */ /* 0x000fe20003f06300 */
[----:B------:R-:W-:Y:S02]  /*0d20*/  IMAD.MOV.U32 R26, RZ, RZ, R4 ;  /* 0x000000ffff1a7224 */ /* 0x000fe400078e0004 */
[----:B------:R-:W-:-:S10]  /*0d30*/  IMAD.MOV.U32 R24, RZ, RZ, RZ ;  /* 0x000000ffff187224 */ /* 0x000fd400078e00ff */
[----:B------:R-:W-:Y:S05]  /*0d40*/  @P0 BRA `(.L_x_5) ;  /* 0x0000000000200947 */ /* 0x000fea0003800000 */
[----:B------:R-:W0:Y:S01]  /*0d50*/  LDCU UR6, c[0x0][0x384] ;  /* 0x00007080ff0677ac */ /* 0x000e220008000800 */
[----:B------:R-:W-:Y:S01]  /*0d60*/  IADD3 R22, PT, PT, R22, 0x1, RZ ;  /* 0x0000000116167810 */ /* 0x000fe20007ffe0ff */
[----:B------:R-:W-:Y:S02]  /*0d70*/  IMAD.MOV.U32 R26, RZ, RZ, R29 ;  /* 0x000000ffff1a7224 */ /* 0x000fe400078e001d */
[----:B------:R-:W-:Y:S01]  /*0d80*/  IMAD.MOV.U32 R24, RZ, RZ, R27 ;  /* 0x000000ffff187224 */ /* 0x000fe200078e001b */
[----:B------:R-:W-:Y:S01]  /*0d90*/  ISETP.NE.AND P0, PT, R22, RZ, PT ;  /* 0x000000ff1600720c */ /* 0x000fe20003f05270 */
[----:B------:R-:W-:Y:S01]  /*0da0*/  VIADD R25, R25, 0x1 ;  /* 0x0000000119197836 */ /* 0x000fe20000000000 */
[----:B0-----:R-:W-:-:S11]  /*0db0*/  IADD3 R23, PT, PT, R23, UR6, RZ ;  /* 0x0000000617177c10 */ /* 0x001fd6000fffe0ff */
[----:B------:R-:W-:Y:S05]  /*0dc0*/  @P0 BRA `(.L_x_6) ;  /* 0xfffffffc00a80947 */ /* 0x000fea000383ffff */
.L_x_5:
[----:B------:R-:W-:Y:S05]  /*0dd0*/  BSYNC.RECONVERGENT B2 ;  /* 0x0000000000027941 */ /* 0x000fea0003800200 */
.L_x_4:
[----:B------:R-:W-:Y:S01]  /*0de0*/  ISETP.GE.U32.AND P0, PT, R26, 0x1, PT ;  /* 0x000000011a00780c */ /* 0x000fe20003f06070 */
[----:B------:R-:W-:Y:S03]  /*0df0*/  BSSY.RECONVERGENT B2, `(.L_x_7) ;  /* 0x000000f000027945 */ /* 0x000fe60003800200 */
[----:B------:R-:W-:-:S13]  /*0e00*/  ISETP.GE.AND.EX P0, PT, R24, RZ, PT, P0 ;  /* 0x000000ff1800720c */ /* 0x000fda0003f06300 */
[----:B------:R-:W-:Y:S05]  /*0e10*/  @!P0 BRA `(.L_x_8) ;  /* 0x0000000000308947 */ /* 0x000fea0003800000 */
[----:B------:R-:W0:Y:S01]  /*0e20*/  LDC.64 R14, c[0x0][0x3c8] ;  /* 0x0000f200ff0e7b82 */ /* 0x000e220000000a00 */
[----:B------:R-:W-:-:S04]  /*0e30*/  IMAD.IADD R17, R19, 0x1, R20 ;  /* 0x0000000113117824 */ /* 0x000fc800078e0214 */
[----:B0-----:R-:W-:-:S05]  /*0e40*/  IMAD.WIDE R14, R17, 0x4, R14 ;  /* 0x00000004110e7825 */ /* 0x001fca00078e020e */
[----:B------:R-:W2:Y:S01]  /*0e50*/  LDG.E R17, desc[UR4][R14.64] ;  /* 0x000000040e117981 */ /* 0x000ea2000c1e1900 */
[----:B------:R-:W-:Y:S01]  /*0e60*/  IMAD.MOV.U32 R23, RZ, RZ, 0x1 ;  /* 0x00000001ff177424 */ /* 0x000fe200078e00ff */
[----:B--2---:R-:W-:-:S05]  /*0e70*/  IADD3 R17, P0, PT, R17, R26, RZ ;  /* 0x0000001a11117210 */ /* 0x004fca0007f1e0ff */
[----:B------:R-:W-:Y:S01]  /*0e80*/  IMAD.X R24, RZ, RZ, R24, P0 ;  /* 0x000000ffff187224 */ /* 0x000fe200000e0618 */
[----:B------:R-:W-:-:S04]  /*0e90*/  ISETP.LT.U32.AND P0, PT, R17, R4, PT ;  /* 0x000000041100720c */ /* 0x000fc80003f01070 */
[----:B------:R-:W-:-:S04]  /*0ea0*/  ISETP.LT.U32.AND.EX P0, PT, R24, RZ, PT, P0 ;  /* 0x000000ff1800720c */ /* 0x000fc80003f01100 */
[----:B------:R-:W-:-:S05]  /*0eb0*/  SEL R17, R17, R4, P0 ;  /* 0x0000000411117207 */ /* 0x000fca0000000000 */
[----:B------:R0:W-:Y:S04]  /*0ec0*/  STG.E desc[UR4][R14.64], R17 ;  /* 0x000000110e007986 */ /* 0x0001e8000c101904 */
[----:B------:R0:W-:Y:S02]  /*0ed0*/  STG.E desc[UR4][R12.64], R23 ;  /* 0x000000170c007986 */ /* 0x0001e4000c101904 */
.L_x_8:
[----:B------:R-:W-:Y:S05]  /*0ee0*/  BSYNC.RECONVERGENT B2 ;  /* 0x0000000000027941 */ /* 0x000fea0003800200 */
.L_x_7:
[----:B------:R-:W1:Y:S01]  /*0ef0*/  LDCU UR6, c[0x0][0x384] ;  /* 0x00007080ff0677ac */ /* 0x000e620008000800 */
[----:B------:R-:W-:-:S04]  /*0f00*/  IADD3 R20, PT, PT, R20, 0x1, RZ ;  /* 0x0000000114147810 */ /* 0x000fc80007ffe0ff */
[----:B-1----:R-:W-:-:S13]  /*0f10*/  ISETP.NE.AND P0, PT, R20, UR6, PT ;  /* 0x0000000614007c0c */ /* 0x002fda000bf05270 */
[----:B------:R-:W-:Y:S05]  /*0f20*/  @P0 BRA `(.L_x_9) ;  /* 0xfffffffc00380947 */ /* 0x000fea000383ffff */
[----:B------:R-:W-:Y:S05]  /*0f30*/  @P1 BRA `(.L_x_10) ;  /* 0xfffffffc00181947 */ /* 0x000fea000383ffff */
.L_x_3:
[----:B------:R-:W-:Y:S05]  /*0f40*/  BSYNC.RECONVERGENT B0 ;  /* 0x0000000000007941 */ /* 0x000fea0003800200 */
.L_x_2:
[----:B------:R-:W1:Y:S01]  /*0f50*/  LDCU UR6, c[0x0][0x38c] ;  /* 0x00007180ff0677ac */ /* 0x000e620008000800 */
[----:B------:R-:W-:-:S05]  /*0f60*/  VIADD R11, R11, 0x1 ;  /* 0x000000010b0b7836 */ /* 0x000fca0000000000 */
[----:B-1----:R-:W-:-:S13]  /*0f70*/  ISETP.NE.AND P0, PT, R11, UR6, PT ;  /* 0x000000060b007c0c */ /* 0x002fda000bf05270 */
[----:B------:R-:W-:Y:S05]  /*0f80*/  @P0 BRA `(.L_x_11) ;  /* 0xfffffff8005c0947 */ /* 0x000fea000383ffff */
.L_x_1:
[----:B------:R-:W-:Y:S05]  /*0f90*/  BSYNC.RECONVERGENT B1 ;  /* 0x0000000000017941 */ /* 0x000fea0003800200 */
.L_x_0:
[----:B------:R-:W1:Y:S01]  /*0fa0*/  LDCU UR6, c[0x0][0x388] ;  /* 0x00007100ff0677ac */ /* 0x000e620008000800 */
[----:B------:R-:W-:-:S05]  /*0fb0*/  VIADD R3, R3, 0x1 ;  /* 0x0000000103037836 */ /* 0x000fca0000000000 */
[----:B-1----:R-:W-:-:S13]  /*0fc0*/  ISETP.NE.AND P0, PT, R3, UR6, PT ;  /* 0x0000000603007c0c */ /* 0x002fda000bf05270 */
[----:B------:R-:W-:Y:S05]  /*0fd0*/  @!P0 EXIT ;  /* 0x000000000000894d */ /* 0x000fea0003800000 */
[----:B------:R-:W-:Y:S05]  /*0fe0*/  BRA `(.L_x_12) ;  /* 0xfffffff400947947 */ /* 0x000fea000383ffff */
        .type           $_Z15calculateResultiiiiPiS_S_S_S_S_S_Pj$__internal_accurate_pow,@function
        .size           $_Z15calculateResultiiiiPiS_S_S_S_S_S_Pj$__internal_accurate_pow,(.L_x_15 - $_Z15calculateResultiiiiPiS_S_S_S_S_S_Pj$__internal_accurate_pow)
$_Z15calculateResultiiiiPiS_S_S_S_S_S_Pj$__internal_accurate_pow:
[----:B------:R-:W0:Y:S01]  /*0ff0*/  MUFU.RCP64H R7, 2 ;  /* 0x4000000000077908 */ /* 0x000e220000001800 */
[----:B------:R-:W-:Y:S02]  /*1000*/  HFMA2 R5, -RZ, RZ, 2, 0 ;  /* 0x40000000ff057431 */ /* 0x000fe400000001ff */
[----:B------:R-:W-:Y:S01]  /*1010*/  IMAD.MOV.U32 R4, RZ, RZ, 0x0 ;  /* 0x00000000ff047424 */ /* 0x000fe200078e00ff */
[----:B------:R-:W-:Y:S01]  /*1020*/  UMOV UR6, 0x7d2cafe2 ;  /* 0x7d2cafe200067882 */ /* 0x000fe20000000000 */
[----:B------:R-:W-:Y:S01]  /*1030*/  IMAD.MOV.U32 R6, RZ, RZ, RZ ;  /* 0x000000ffff067224 */ /* 0x000fe200078e00ff */
[----:B------:R-:W-:Y:S01]  /*1040*/  UMOV UR7, 0x3eb0f5ff ;  /* 0x3eb0f5ff00077882 */ /* 0x000fe20000000000 */
[----:B------:R-:W-:Y:S02]  /*1050*/  IMAD.MOV.U32 R12, RZ, RZ, 0x41ad3b5a ;  /* 0x41ad3b5aff0c7424 */ /* 0x000fe400078e00ff */
[----:B------:R-:W-:Y:S02]  /*1060*/  IMAD.MOV.U32 R13, RZ, RZ, 0x3ed0f5d2 ;  /* 0x3ed0f5d2ff0d7424 */ /* 0x000fe400078e00ff */
[----:B0-----:R-:W-:-:S08]  /*1070*/  DFMA R4, R6, -R4, 1 ;  /* 0x3ff000000604742b */ /* 0x001fd00000000804 */
[----:B------:R-:W-:-:S08]  /*1080*/  DFMA R4, R4, R4, R4 ;  /* 0x000000040404722b */ /* 0x000fd00000000004 */
[----:B------:R-:W-:-:S08]  /*1090*/  DFMA R6, R6, R4, R6 ;  /* 0x000000040606722b */ /* 0x000fd00000000006 */
[----:B------:R-:W-:-:S08]  /*10a0*/  DMUL R10, RZ, R6 ;  /* 0x00000006ff0a7228 */ /* 0x000fd00000000000 */
[----:B------:R-:W-:-:S08]  /*10b0*/  DFMA R10, RZ, R6, R10 ;  /* 0x00000006ff0a722b */ /* 0x000fd0000000000a */
[CC--:B------:R-:W-:Y:S02]  /*10c0*/  DMUL R4, R10.reuse, R10.reuse ;  /* 0x0000000a0a047228 */ /* 0x0c0fe40000000000 */
[----:B------:R-:W-:Y:S02]  /*10d0*/  DADD R14, RZ, -R10 ;  /* 0x00000000ff0e7229 */ /* 0x000fe4000000080a */
[----:B------:R-:W-:-:S04]  /*10e0*/  DMUL R22, R10, R10 ;  /* 0x0000000a0a167228 */ /* 0x000fc80000000000 */
[----:B------:R-:W-:Y:S01]  /*10f0*/  DFMA R12, R4, UR6, R12 ;  /* 0x00000006040c7c2b */ /* 0x000fe2000800000c */
[----:B------:R-:W-:Y:S01]  /*1100*/  UMOV UR6, 0x75488a3f ;  /* 0x75488a3f00067882 */ /* 0x000fe20000000000 */
[----:B------:R-:W-:Y:S01]  /*1110*/  UMOV UR7, 0x3ef3b20a ;  /* 0x3ef3b20a00077882 */ /* 0x000fe20000000000 */
[----:B------:R-:W-:Y:S02]  /*1120*/  DADD R16, R14, R14 ;  /* 0x000000000e107229 */ /* 0x000fe4000000000e */
[----:B------:R-:W-:-:S03]  /*1130*/  DFMA R20, R10, R10, -R22 ;  /* 0x0000000a0a14722b */ /* 0x000fc60000000816 */
[----:B------:R-:W-:Y:S01]  /*1140*/  DFMA R12, R4, R12, UR6 ;  /* 0x00000006040c7e2b */ /* 0x000fe2000800000c */
[----:B------:R-:W-:Y:S01]  /*1150*/  UMOV UR6, 0xe4faecd5 ;  /* 0xe4faecd500067882 */ /* 0x000fe20000000000 */
[----:B------:R-:W-:Y:S01]  /*1160*/  UMOV UR7, 0x3f1745cd ;  /* 0x3f1745cd00077882 */ /* 0x000fe20000000000 */
[----:B------:R-:W-:-:S05]  /*1170*/  DFMA R16, RZ, -R10, R16 ;  /* 0x8000000aff10722b */ /* 0x000fca0000000010 */
[----:B------:R-:W-:Y:S01]  /*1180*/  DFMA R12, R4, R12, UR6 ;  /* 0x00000006040c7e2b */ /* 0x000fe2000800000c */
[----:B------:R-:W-:Y:S01]  /*1190*/  UMOV UR6, 0x258a578b ;  /* 0x258a578b00067882 */ /* 0x000fe20000000000 */
[----:B------:R-:W-:Y:S01]  /*11a0*/  UMOV UR7, 0x3f3c71c7 ;  /* 0x3f3c71c700077882 */ /* 0x000fe20000000000 */
[----:B------:R-:W-:-:S05]  /*11b0*/  DMUL R6, R6, R16 ;  /* 0x0000001006067228 */ /* 0x000fca0000000000 */
[----:B------:R-:W-:Y:S01]  /*11c0*/  DFMA R12, R4, R12, UR6 ;  /* 0x00000006040c7e2b */ /* 0x000fe2000800000c */
[----:B------:R-:W-:Y:S01]  /*11d0*/  UMOV UR6, 0x9242b910 ;  /* 0x9242b91000067882 */ /* 0x000fe20000000000 */
[----:B------:R-:W-:-:S06]  /*11e0*/  UMOV UR7, 0x3f624924 ;  /* 0x3f62492400077882 */ /* 0x000fcc0000000000 */
[----:B------:R-:W-:Y:S01]  /*11f0*/  DFMA R12, R4, R12, UR6 ;  /* 0x00000006040c7e2b */ /* 0x000fe2000800000c */
[----:B------:R-:W-:Y:S01]  /*1200*/  UMOV UR6, 0x99999dfb ;  /* 0x99999dfb00067882 */ /* 0x000fe20000000000 */
[----:B------:R-:W-:-:S06]  /*1210*/  UMOV UR7, 0x3f899999 ;  /* 0x3f89999900077882 */ /* 0x000fcc0000000000 */
[----:B------:R-:W-:Y:S01]  /*1220*/  DFMA R12, R4, R12, UR6 ;  /* 0x00000006040c7e2b */ /* 0x000fe2000800000c */
[----:B------:R-:W-:Y:S01]  /*1230*/  UMOV UR6, 0x55555555 ;  /* 0x5555555500067882 */ /* 0x000fe20000000000 */
[----:B------:R-:W-:-:S06]  /*1240*/  UMOV UR7, 0x3fb55555 ;  /* 0x3fb5555500077882 */ /* 0x000fcc0000000000 */
[----:B------:R-:W-:-:S08]  /*1250*/  DFMA R18, R4, R12, UR6 ;  /* 0x0000000604127e2b */ /* 0x000fd0000800000c */
[----:B------:R-:W-:Y:S01]  /*1260*/  DADD R14, -R18, UR6 ;  /* 0x00000006120e7e29 */ /* 0x000fe20008000100 */
[----:B------:R-:W-:Y:S01]  /*1270*/  UMOV UR6, 0xb9e7b0 ;  /* 0x00b9e7b000067882 */ /* 0x000fe20000000000 */
[----:B------:R-:W-:-:S06]  /*1280*/  UMOV UR7, 0x3c46a4cb ;  /* 0x3c46a4cb00077882 */ /* 0x000fcc0000000000 */
[----:B------:R-:W-:Y:S02]  /*1290*/  DFMA R12, R4, R12, R14 ;  /* 0x0000000c040c722b */ /* 0x000fe4000000000e */
[----:B------:R-:W-:Y:S01]  /*12a0*/  DMUL R14, R10, R22 ;  /* 0x000000160a0e7228 */ /* 0x000fe20000000000 */
[----:B------:R-:W-:Y:S01]  /*12b0*/  IADD3 R5, PT, PT, R7, 0x100000, RZ ;  /* 0x0010000007057810 */ /* 0x000fe20007ffe0ff */
[----:B------:R-:W-:-:S04]  /*12c0*/  IMAD.MOV.U32 R4, RZ, RZ, R6 ;  /* 0x000000ffff047224 */ /* 0x000fc800078e0006 */
[----:B------:R-:W-:Y:S01]  /*12d0*/  DADD R12, R12, -UR6 ;  /* 0x800000060c0c7e29 */ /* 0x000fe20008000000 */
[----:B------:R-:W-:Y:S01]  /*12e0*/  UMOV UR6, 0x0 ;  /* 0x0000000000067882 */ /* 0x000fe20000000000 */
[C---:B------:R-:W-:Y:S01]  /*12f0*/  DFMA R24, R10.reuse, R22, -R14 ;  /* 0x000000160a18722b */ /* 0x040fe2000000080e */
[----:B------:R-:W-:Y:S01]  /*1300*/  UMOV UR7, 0x3ff00000 ;  /* 0x3ff0000000077882 */ /* 0x000fe20000000000 */
[----:B------:R-:W-:-:S04]  /*1310*/  DFMA R20, R10, R4, R20 ;  /* 0x000000040a14722b */ /* 0x000fc80000000014 */
[----:B------:R-:W-:Y:S02]  /*1320*/  DADD R16, R18, R12 ;  /* 0x0000000012107229 */ /* 0x000fe4000000000c */
[----:B------:R-:W-:-:S06]  /*1330*/  DFMA R24, R6, R22, R24 ;  /* 0x000000160618722b */ /* 0x000fcc0000000018 */
[----:B------:R-:W-:Y:S02]  /*1340*/  DMUL R4, R16, R14 ;  /* 0x0000000e10047228 */ /* 0x000fe40000000000 */
[----:B------:R-:W-:Y:S02]  /*1350*/  DFMA R24, R10, R20, R24 ;  /* 0x000000140a18722b */ /* 0x000fe40000000018 */
[----:B------:R-:W-:-:S04]  /*1360*/  DADD R20, R18, -R16 ;  /* 0x0000000012147229 */ /* 0x000fc80000000810 */
[----:B------:R-:W-:-:S04]  /*1370*/  DFMA R18, R16, R14, -R4 ;  /* 0x0000000e1012722b */ /* 0x000fc80000000804 */
[----:B------:R-:W-:-:S04]  /*1380*/  DADD R20, R12, R20 ;  /* 0x000000000c147229 */ /* 0x000fc80000000014 */
[----:B------:R-:W-:-:S08]  /*1390*/  DFMA R18, R16, R24, R18 ;  /* 0x000000181012722b */ /* 0x000fd00000000012 */
[----:B------:R-:W-:-:S08]  /*13a0*/  DFMA R18, R20, R14, R18 ;  /* 0x0000000e1412722b */ /* 0x000fd00000000012 */
[----:B------:R-:W-:-:S08]  /*13b0*/  DADD R14, R4, R18 ;  /* 0x00000000040e7229 */ /* 0x000fd00000000012 */
[--C-:B------:R-:W-:Y:S02]  /*13c0*/  DADD R12, R10, R14.reuse ;  /* 0x000000000a0c7229 */ /* 0x100fe4000000000e */
[----:B------:R-:W-:-:S06]  /*13d0*/  DADD R4, R4, -R14 ;  /* 0x0000000004047229 */ /* 0x000fcc000000080e */
[----:B------:R-:W-:Y:S02]  /*13e0*/  DADD R10, R10, -R12 ;  /* 0x000000000a0a7229 */ /* 0x000fe4000000080c */
[----:B------:R-:W-:-:S06]  /*13f0*/  DADD R4, R18, R4 ;  /* 0x0000000012047229 */ /* 0x000fcc0000000004 */
[----:B------:R-:W-:-:S08]  /*1400*/  DADD R10, R14, R10 ;  /* 0x000000000e0a7229 */ /* 0x000fd0000000000a */
[----:B------:R-:W-:-:S08]  /*1410*/  DADD R4, R4, R10 ;  /* 0x0000000004047229 */ /* 0x000fd0000000000a */
[----:B------:R-:W-:Y:S01]  /*1420*/  DADD R10, R6, R4 ;  /* 0x00000000060a7229 */ /* 0x000fe20000000004 */
[----:B------:R-:W-:Y:S01]  /*1430*/  IMAD.MOV.U32 R6, RZ, RZ, -0x105c611 ;  /* 0xfefa39efff067424 */ /* 0x000fe200078e00ff */
[----:B------:R-:W-:Y:S01]  /*1440*/  MOV R4, 0xfefa39ef ;  /* 0xfefa39ef00047802 */ /* 0x000fe20000000f00 */
[----:B------:R-:W-:Y:S02]  /*1450*/  IMAD.MOV.U32 R7, RZ, RZ, 0x3fe62e42 ;  /* 0x3fe62e42ff077424 */ /* 0x000fe400078e00ff */
[----:B------:R-:W-:-:S03]  /*1460*/  IMAD.MOV.U32 R5, RZ, RZ, 0x3fe62e42 ;  /* 0x3fe62e42ff057424 */ /* 0x000fc600078e00ff */
[----:B------:R-:W-:-:S08]  /*1470*/  DADD R14, R12, R10 ;  /* 0x000000000c0e7229 */ /* 0x000fd0000000000a */
[--C-:B------:R-:W-:Y:S02]  /*1480*/  DFMA R6, R6, UR6, R14.reuse ;  /* 0x0000000606067c2b */ /* 0x100fe4000800000e */
[----:B------:R-:W-:-:S06]  /*1490*/  DADD R12, R12, -R14 ;  /* 0x000000000c0c7229 */ /* 0x000fcc000000080e */
[----:B------:R-:W-:Y:S02]  /*14a0*/  DFMA R16, -R4, 1, R6 ;  /* 0x3ff000000410782b */ /* 0x000fe40000000106 */
[----:B------:R-:W-:Y:S01]  /*14b0*/  DADD R12, R10, R12 ;  /* 0x000000000a0c7229 */ /* 0x000fe2000000000c */
[----:B------:R-:W-:Y:S02]  /*14c0*/  IMAD.MOV.U32 R10, RZ, RZ, 0x3b39803f ;  /* 0x3b39803fff0a7424 */ /* 0x000fe400078e00ff */
[----:B------:R-:W-:-:S03]  /*14d0*/  IMAD.MOV.U32 R11, RZ, RZ, 0x3c7abc9e ;  /* 0x3c7abc9eff0b7424 */ /* 0x000fc600078e00ff */
[----:B------:R-:W-:-:S08]  /*14e0*/  DADD R16, -R14, R16 ;  /* 0x000000000e107229 */ /* 0x000fd00000000110 */
[----:B------:R-:W-:-:S08]  /*14f0*/  DADD R12, R12, -R16 ;  /* 0x000000000c0c7229 */ /* 0x000fd00000000810 */
[----:B------:R-:W-:Y:S01]  /*1500*/  DFMA R12, R10, UR6, R12 ;  /* 0x000000060a0c7c2b */ /* 0x000fe2000800000c */
[----:B------:R-:W-:Y:S01]  /*1510*/  UMOV UR6, 0x3b39803f ;  /* 0x3b39803f00067882 */ /* 0x000fe20000000000 */
[----:B------:R-:W-:-:S06]  /*1520*/  UMOV UR7, 0x3c7abc9e ;  /* 0x3c7abc9e00077882 */ /* 0x000fcc0000000000 */
[----:B------:R-:W-:-:S08]  /*1530*/  DADD R10, R6, R12 ;  /* 0x00000000060a7229 */ /* 0x000fd0000000000c */
[----:B------:R-:W-:Y:S02]  /*1540*/  DADD R14, R6, -R10 ;  /* 0x00000000060e7229 */ /* 0x000fe4000000080a */
[----:B------:R-:W-:-:S06]  /*1550*/  DMUL R6, R10, 32 ;  /* 0x404000000a067828 */ /* 0x000fcc0000000000 */
[----:B------:R-:W-:Y:S02]  /*1560*/  DADD R14, R12, R14 ;  /* 0x000000000c0e7229 */ /* 0x000fe4000000000e */
[----:B------:R-:W-:Y:S01]  /*1570*/  DFMA R10, R10, 32, -R6 ;  /* 0x404000000a0a782b */ /* 0x000fe20000000806 */
[----:B------:R-:W-:Y:S01]  /*1580*/  MOV R12, 0x652b82fe ;  /* 0x652b82fe000c7802 */ /* 0x000fe20000000f00 */
[----:B------:R-:W-:-:S06]  /*1590*/  IMAD.MOV.U32 R13, RZ, RZ, 0x3ff71547 ;  /* 0x3ff71547ff0d7424 */ /* 0x000fcc00078e00ff */
[----:B------:R-:W-:-:S08]  /*15a0*/  DFMA R14, R14, 32, R10 ;  /* 0x404000000e0e782b */ /* 0x000fd0000000000a */
[----:B------:R-:W-:-:S08]  /*15b0*/  DADD R10, R6, R14 ;  /* 0x00000000060a7229 */ /* 0x000fd0000000000e */
[----:B------:R-:W-:Y:S02]  /*15c0*/  DFMA R12, R10, R12, 6.75539944105574400000e+15 ;  /* 0x433800000a0c742b */ /* 0x000fe4000000000c */
[----:B------:R-:W-:Y:S01]  /*15d0*/  FSETP.GEU.AND P0, PT, |R11|, 4.1917929649353027344, PT ;  /* 0x4086232b0b00780b */ /* 0x000fe20003f0e200 */
[----:B------:R-:W-:-:S05]  /*15e0*/  DADD R6, R6, -R10 ;  /* 0x0000000006067229 */ /* 0x000fca000000080a */
[----:B------:R-:W-:-:S03]  /*15f0*/  DADD R16, R12, -6.75539944105574400000e+15 ;  /* 0xc33800000c107429 */ /* 0x000fc60000000000 */
[----:B------:R-:W-:-:S05]  /*1600*/  DADD R14, R14, R6 ;  /* 0x000000000e0e7229 */ /* 0x000fca0000000006 */
[----:B------:R-:W-:-:S08]  /*1610*/  DFMA R4, R16, -R4, R10 ;  /* 0x800000041004722b */ /* 0x000fd0000000000a */
[----:B------:R-:W-:Y:S01]  /*1620*/  DFMA R4, R16, -UR6, R4 ;  /* 0x8000000610047c2b */ /* 0x000fe20008000004 */
[----:B------:R-:W-:Y:S01]  /*1630*/  UMOV UR6, 0x69ce2bdf ;  /* 0x69ce2bdf00067882 */ /* 0x000fe20000000000 */
[----:B------:R-:W-:Y:S01]  /*1640*/  IMAD.MOV.U32 R16, RZ, RZ, -0x35dec16 ;  /* 0xfca213eaff107424 */ /* 0x000fe200078e00ff */
[----:B------:R-:W-:Y:S01]  /*1650*/  MOV R17, 0x3e928af3 ;  /* 0x3e928af300117802 */ /* 0x000fe20000000f00 */
[----:B------:R-:W-:-:S05]  /*1660*/  UMOV UR7, 0x3e5ade15 ;  /* 0x3e5ade1500077882 */ /* 0x000fca0000000000 */
[----:B------:R-:W-:Y:S01]  /*1670*/  DFMA R16, R4, UR6, R16 ;  /* 0x0000000604107c2b */ /* 0x000fe20008000010 */
        /* <DEDUP_REMOVED lines=24> */
[----:B------:R-:W-:-:S08]  /*1800*/  DFMA R16, R4, R16, 1 ;  /* 0x3ff000000410742b */ /* 0x000fd00000000010 */
[----:B------:R-:W-:-:S10]  /*1810*/  DFMA R4, R4, R16, 1 ;  /* 0x3ff000000404742b */ /* 0x000fd40000000010 */
[----:B------:R-:W-:Y:S02]  /*1820*/  IMAD R7, R12, 0x100000, R5 ;  /* 0x001000000c077824 */ /* 0x000fe400078e0205 */
[----:B------:R-:W-:Y:S01]  /*1830*/  IMAD.MOV.U32 R6, RZ, RZ, R4 ;  /* 0x000000ffff067224 */ /* 0x000fe200078e0004 */
[----:B------:R-:W-:Y:S06]  /*1840*/  @!P0 BRA `(.L_x_13) ;  /* 0x0000000000348947 */ /* 0x000fec0003800000 */
[----:B------:R-:W-:Y:S01]  /*1850*/  FSETP.GEU.AND P1, PT, |R11|, 4.2275390625, PT ;  /* 0x408748000b00780b */ /* 0x000fe20003f2e200 */
[C---:B------:R-:W-:Y:S02]  /*1860*/  DADD R6, R10.reuse, +INF ;  /* 0x7ff000000a067429 */ /* 0x040fe40000000000 */
[----:B------:R-:W-:-:S08]  /*1870*/  DSETP.GEU.AND P0, PT, R10, RZ, PT ;  /* 0x000000ff0a00722a */ /* 0x000fd00003f0e000 */
[----:B------:R-:W-:Y:S02]  /*1880*/  FSEL R6, R6, RZ, P0 ;  /* 0x000000ff06067208 */ /* 0x000fe40000000000 */
[----:B------:R-:W-:Y:S01]  /*1890*/  FSEL R7, R7, RZ, P0 ;  /* 0x000000ff07077208 */ /* 0x000fe20000000000 */
[----:B------:R-:W-:Y:S06]  /*18a0*/  @P1 BRA `(.L_x_13) ;  /* 0x00000000001c1947 */ /* 0x000fec0003800000 */
[----:B------:R-:W-:-:S04]  /*18b0*/  LEA.HI R6, R12, R12, RZ, 0x1 ;  /* 0x0000000c0c067211 */ /* 0x000fc800078f08ff */
[----:B------:R-:W-:-:S04]  /*18c0*/  SHF.R.S32.HI R7, RZ, 0x1, R6 ;  /* 0x00000001ff077819 */ /* 0x000fc80000011406 */
[----:B------:R-:W-:Y:S01]  /*18d0*/  IADD3 R6, PT, PT, R12, -R7, RZ ;  /* 0x800000070c067210 */ /* 0x000fe20007ffe0ff */
[----:B------:R-:W-:-:S03]  /*18e0*/  IMAD R5, R7, 0x100000, R5 ;  /* 0x0010000007057824 */ /* 0x000fc600078e0205 */
[----:B------:R-:W-:Y:S01]  /*18f0*/  LEA R7, R6, 0x3ff00000, 0x14 ;  /* 0x3ff0000006077811 */ /* 0x000fe200078ea0ff */
[----:B------:R-:W-:-:S06]  /*1900*/  IMAD.MOV.U32 R6, RZ, RZ, RZ ;  /* 0x000000ffff067224 */ /* 0x000fcc00078e00ff */
[----:B------:R-:W-:-:S11]  /*1910*/  DMUL R6, R4, R6 ;  /* 0x0000000604067228 */ /* 0x000fd60000000000 */
.L_x_13:
[----:B------:R-:W-:Y:S02]  /*1920*/  DFMA R14, R14, R6, R6 ;  /* 0x000000060e0e722b */ /* 0x000fe40000000006 */
[----:B------:R-:W-:-:S08]  /*1930*/  DSETP.NEU.AND P0, PT, |R6|, +INF , PT ;  /* 0x7ff000000600742a */ /* 0x000fd00003f0d200 */
[----:B------:R-:W-:Y:S02]  /*1940*/  FSEL R4, R6, R14, !P0 ;  /* 0x0000000e06047208 */ /* 0x000fe40004000000 */
[----:B------:R-:W-:Y:S01]  /*1950*/  FSEL R5, R7, R15, !P0 ;  /* 0x0000000f07057208 */ /* 0x000fe20004000000 */
[----:B------:R-:W-:Y:S01]  /*1960*/  IMAD.MOV.U32 R7, RZ, RZ, 0x0 ;  /* 0x00000000ff077424 */ /* 0x000fe200078e00ff */
[----:B------:R-:W-:-:S04]  /*1970*/  MOV R6, R8 ;  /* 0x0000000800067202 */ /* 0x000fc80000000f00 */
[----:B------:R-:W-:Y:S05]  /*1980*/  RET.REL.NODEC R6 `(_Z15calculateResultiiiiPiS_S_S_S_S_S_Pj) ;  /* 0xffffffe4069c7950 */ /* 0x000fea0003c3ffff */
.L_x_14:
[----:B------:R-:W-:-:S00]  /*1990*/  BRA `(.L_x_14) ;  /* 0xfffffffc00fc7947 */ /* 0x000fc0000383ffff */
[----:B------:R-:W-:-:S00]  /*19a0*/  NOP ;  /* 0x0000000000007918 */ /* 0x000fc00000000000 */
        /* <DEDUP_REMOVED lines=13> */
.L_x_15:


//--------------------- .nv.shared.reserved.0     --------------------------
	.section	.nv.shared.reserved.0,"aw",@nobits
	.weak		__nv_reservedSMEM_offset_0_alias
	.size		__nv_reservedSMEM_offset_0_alias, 0, 64
	.other		__nv_reservedSMEM_offset_0_alias,@"STO_CUDA_RESERVED_SHARED STV_DEFAULT"
__nv_reservedSMEM_offset_0_alias:
	.zero		0
	.zero		64


//--------------------- .nv.constant0._Z15calculateResultiiiiPiS_S_S_S_S_S_Pj --------------------------
	.section	.nv.constant0._Z15calculateResultiiiiPiS_S_S_S_S_S_Pj,"a",@progbits
	.sectionflags	@""
	.align	4
.nv.constant0._Z15calculateResultiiiiPiS_S_S_S_S_S_Pj:
	.zero		976


//--------------------- SYMBOLS --------------------------

	.type		.nv.reservedSmem.offset0,@object
	.size		.nv.reservedSmem.offset0,0x4
